	.target	sm_90a

	.elftype	@"ET_EXEC"


//--------------------- .note.nv.tkinfo           --------------------------
	.section	.note.nv.tkinfo,"",@"SHT_NOTE"
	.sectionflags	@"SHF_NOTE_NV_TKINFO"
	.tkinfo
        /*0018*/ 	.word	0x00000002
        /*0030*/ 	.string	""
        /*0030*/ 	.string	"ptxas"
        /*0030*/ 	.string	"Cuda compilation tools, release 13.0, V13.0.88"
        /*0030*/ 	.string	"Build cuda_13.0.r13.0/compiler.36424714_0"
        /*0030*/ 	.string	"-arch sm_90a -m 64 "



//--------------------- .note.nv.cuinfo           --------------------------
	.section	.note.nv.cuinfo,"",@"SHT_NOTE"
	.sectionflags	@"SHF_NOTE_NV_CUINFO"
        /*0018*/ 	.short	0x0002
        /*001a*/ 	.short	0x005a
        /*001c*/ 	.short	0x0082
	.zero		2


//--------------------- .nv.info                  --------------------------
	.section	.nv.info,"",@"SHT_CUDA_INFO"
	.align	4


	//----- nvinfo : EIATTR_REGCOUNT
	.align		4
        /*0000*/ 	.byte	0x04, 0x2f
        /*0002*/ 	.short	(.L_12 - .L_11)
	.align		4
.L_11:
        /*0004*/ 	.word	index@(_ZN7cutlass13device_kernelIN5flash19enable_sm80_to_sm89INS1_16FlashAttnFwdSm80INS1_25CollectiveMainloopFwdSm80ILi8ELi1ELb0EN4cute5tupleIJNS5_1CILi128EEENS7_ILi48EEENS7_ILi256EEEEEELi256ENS_6half_tEfNS_4arch4Sm80ELb1ELb0ELb1ELb1ELb0ELb1ELb1ELb1EEENS1_21CollectiveEpilogueFwdINS6_IJS8_SA_S9_EEENS6_IJNS7_ILi1EEESI_SI_EEESC_SE_Li256ELb1ELb1ELb1ELb0EEENS1_36VarlenDynamicPersistentTileSchedulerILi128ELi48ELi256ELi256ELb1ELb1ELb0ELb1ELb1ELb1EEEEEEEEEvNT_6ParamsE)
        /*0008*/ 	.word	0x00000004


	//----- nvinfo : EIATTR_FRAME_SIZE
	.align		4
.L_12:
        /*000c*/ 	.byte	0x04, 0x11
        /*000e*/ 	.short	(.L_14 - .L_13)
	.align		4
.L_13:
        /*0010*/ 	.word	index@(_ZN7cutlass13device_kernelIN5flash19enable_sm80_to_sm89INS1_16FlashAttnFwdSm80INS1_25CollectiveMainloopFwdSm80ILi8ELi1ELb0EN4cute5tupleIJNS5_1CILi128EEENS7_ILi48EEENS7_ILi256EEEEEELi256ENS_6half_tEfNS_4arch4Sm80ELb1ELb0ELb1ELb1ELb0ELb1ELb1ELb1EEENS1_21CollectiveEpilogueFwdINS6_IJS8_SA_S9_EEENS6_IJNS7_ILi1EEESI_SI_EEESC_SE_Li256ELb1ELb1ELb1ELb0EEENS1_36VarlenDynamicPersistentTileSchedulerILi128ELi48ELi256ELi256ELb1ELb1ELb0ELb1ELb1ELb1EEEEEEEEEvNT_6ParamsE)
        /*0014*/ 	.word	0x00000000


	//----- nvinfo : EIATTR_REGCOUNT
	.align		4
.L_14:
        /*0018*/ 	.byte	0x04, 0x2f
        /*001a*/ 	.short	(.L_16 - .L_15)
	.align		4
.L_15:
        /*001c*/ 	.word	index@(_ZN7cutlass13device_kernelIN5flash19enable_sm80_to_sm89INS1_16FlashAttnFwdSm80INS1_25CollectiveMainloopFwdSm80ILi8ELi1ELb0EN4cute5tupleIJNS5_1CILi128EEENS7_ILi64EEENS7_ILi256EEEEEELi256ENS_6half_tEfNS_4arch4Sm80ELb1ELb0ELb1ELb1ELb0ELb0ELb1ELb1EEENS1_21CollectiveEpilogueFwdINS6_IJS8_SA_S9_EEENS6_IJNS7_ILi1EEESI_SI_EEESC_SE_Li256ELb1ELb1ELb1ELb0EEENS1_36VarlenDynamicPersistentTileSchedulerILi128ELi64ELi256ELi256ELb1ELb1ELb0ELb1ELb1ELb1EEEEEEEEEvNT_6ParamsE)
        /*0020*/ 	.word	0x00000004


	//----- nvinfo : EIATTR_FRAME_SIZE
	.align		4
.L_16:
        /*0024*/ 	.byte	0x04, 0x11
        /*0026*/ 	.short	(.L_18 - .L_17)
	.align		4
.L_17:
        /*0028*/ 	.word	index@(_ZN7cutlass13device_kernelIN5flash19enable_sm80_to_sm89INS1_16FlashAttnFwdSm80INS1_25CollectiveMainloopFwdSm80ILi8ELi1ELb0EN4cute5tupleIJNS5_1CILi128EEENS7_ILi64EEENS7_ILi256EEEEEELi256ENS_6half_tEfNS_4arch4Sm80ELb1ELb0ELb1ELb1ELb0ELb0ELb1ELb1EEENS1_21CollectiveEpilogueFwdINS6_IJS8_SA_S9_EEENS6_IJNS7_ILi1EEESI_SI_EEESC_SE_Li256ELb1ELb1ELb1ELb0EEENS1_36VarlenDynamicPersistentTileSchedulerILi128ELi64ELi256ELi256ELb1ELb1ELb0ELb1ELb1ELb1EEEEEEEEEvNT_6ParamsE)
        /*002c*/ 	.word	0x00000000


	//----- nvinfo : EIATTR_REGCOUNT
	.align		4
.L_18:
        /*0030*/ 	.byte	0x04, 0x2f
        /*0032*/ 	.short	(.L_20 - .L_19)
	.align		4
.L_19:
        /*0034*/ 	.word	index@(_ZN7cutlass13device_kernelIN5flash19enable_sm80_to_sm89INS1_16FlashAttnFwdSm80INS1_25CollectiveMainloopFwdSm80ILi8ELi1ELb0EN4cute5tupleIJNS5_1CILi128EEENS7_ILi96EEENS7_ILi256EEEEEELi256ENS_6half_tEfNS_4arch4Sm80ELb1ELb0ELb1ELb0ELb0ELb0ELb1ELb1EEENS1_21CollectiveEpilogueFwdINS6_IJS8_SA_S9_EEENS6_IJNS7_ILi1EEESI_SI_EEESC_SE_Li256ELb0ELb1ELb1ELb0EEENS1_30DynamicPersistentTileSchedulerILi256ELi256ELb1ELb1ELb0EEEEEEEEEvNT_6ParamsE)
        /*0038*/ 	.word	0x00000004


	//----- nvinfo : EIATTR_FRAME_SIZE
	.align		4
.L_20:
        /*003c*/ 	.byte	0x04, 0x11
        /*003e*/ 	.short	(.L_22 - .L_21)
	.align		4
.L_21:
        /*0040*/ 	.word	index@(_ZN7cutlass13device_kernelIN5flash19enable_sm80_to_sm89INS1_16FlashAttnFwdSm80INS1_25CollectiveMainloopFwdSm80ILi8ELi1ELb0EN4cute5tupleIJNS5_1CILi128EEENS7_ILi96EEENS7_ILi256EEEEEELi256ENS_6half_tEfNS_4arch4Sm80ELb1ELb0ELb1ELb0ELb0ELb0ELb1ELb1EEENS1_21CollectiveEpilogueFwdINS6_IJS8_SA_S9_EEENS6_IJNS7_ILi1EEESI_SI_EEESC_SE_Li256ELb0ELb1ELb1ELb0EEENS1_30DynamicPersistentTileSchedulerILi256ELi256ELb1ELb1ELb0EEEEEEEEEvNT_6ParamsE)
        /*0044*/ 	.word	0x00000000


	//----- nvinfo : EIATTR_REGCOUNT
	.align		4
.L_22:
        /*0048*/ 	.byte	0x04, 0x2f
        /*004a*/ 	.short	(.L_24 - .L_23)
	.align		4
.L_23:
        /*004c*/ 	.word	index@(_ZN7cutlass13device_kernelIN5flash19enable_sm80_to_sm89INS1_16FlashAttnFwdSm80INS1_25CollectiveMainloopFwdSm80ILi8ELi1ELb0EN4cute5tupleIJNS5_1CILi128EEENS7_ILi48EEENS7_ILi256EEEEEELi256ENS_6half_tEfNS_4arch4Sm80ELb0ELb1ELb1ELb1ELb0ELb1ELb1ELb1EEENS1_21CollectiveEpilogueFwdINS6_IJS8_SA_S9_EEENS6_IJNS7_ILi1EEESI_SI_EEESC_SE_Li256ELb1ELb1ELb1ELb0EEENS1_36VarlenDynamicPersistentTileSchedulerILi128ELi48ELi256ELi256ELb1ELb1ELb0ELb1ELb0ELb1EEEEEEEEEvNT_6ParamsE)
        /*0050*/ 	.word	0x00000004


	//----- nvinfo : EIATTR_FRAME_SIZE
	.align		4
.L_24:
        /*0054*/ 	.byte	0x04, 0x11
        /*0056*/ 	.short	(.L_26 - .L_25)
	.align		4
.L_25:
        /*0058*/ 	.word	index@(_ZN7cutlass13device_kernelIN5flash19enable_sm80_to_sm89INS1_16FlashAttnFwdSm80INS1_25CollectiveMainloopFwdSm80ILi8ELi1ELb0EN4cute5tupleIJNS5_1CILi128EEENS7_ILi48EEENS7_ILi256EEEEEELi256ENS_6half_tEfNS_4arch4Sm80ELb0ELb1ELb1ELb1ELb0ELb1ELb1ELb1EEENS1_21CollectiveEpilogueFwdINS6_IJS8_SA_S9_EEENS6_IJNS7_ILi1EEESI_SI_EEESC_SE_Li256ELb1ELb1ELb1ELb0EEENS1_36VarlenDynamicPersistentTileSchedulerILi128ELi48ELi256ELi256ELb1ELb1ELb0ELb1ELb0ELb1EEEEEEEEEvNT_6ParamsE)
        /*005c*/ 	.word	0x00000000


	//----- nvinfo : EIATTR_REGCOUNT
	.align		4
.L_26:
        /*0060*/ 	.byte	0x04, 0x2f
        /*0062*/ 	.short	(.L_28 - .L_27)
	.align		4
.L_27:
        /*0064*/ 	.word	index@(_ZN7cutlass13device_kernelIN5flash19enable_sm80_to_sm89INS1_16FlashAttnFwdSm80INS1_25CollectiveMainloopFwdSm80ILi8ELi1ELb0EN4cute5tupleIJNS5_1CILi128EEENS7_ILi64EEENS7_ILi256EEEEEELi256ENS_6half_tEfNS_4arch4Sm80ELb0ELb1ELb1ELb1ELb0ELb0ELb1ELb1EEENS1_21CollectiveEpilogueFwdINS6_IJS8_SA_S9_EEENS6_IJNS7_ILi1EEESI_SI_EEESC_SE_Li256ELb1ELb1ELb1ELb0EEENS1_36VarlenDynamicPersistentTileSchedulerILi128ELi64ELi256ELi256ELb1ELb1ELb0ELb1ELb0ELb1EEEEEEEEEvNT_6ParamsE)
        /*0068*/ 	.word	0x00000004


	//----- nvinfo : EIATTR_FRAME_SIZE
	.align		4
.L_28:
        /*006c*/ 	.byte	0x04, 0x11
        /*006e*/ 	.short	(.L_30 - .L_29)
	.align		4
.L_29:
        /*0070*/ 	.word	index@(_ZN7cutlass13device_kernelIN5flash19enable_sm80_to_sm89INS1_16FlashAttnFwdSm80INS1_25CollectiveMainloopFwdSm80ILi8ELi1ELb0EN4cute5tupleIJNS5_1CILi128EEENS7_ILi64EEENS7_ILi256EEEEEELi256ENS_6half_tEfNS_4arch4Sm80ELb0ELb1ELb1ELb1ELb0ELb0ELb1ELb1EEENS1_21CollectiveEpilogueFwdINS6_IJS8_SA_S9_EEENS6_IJNS7_ILi1EEESI_SI_EEESC_SE_Li256ELb1ELb1ELb1ELb0EEENS1_36VarlenDynamicPersistentTileSchedulerILi128ELi64ELi256ELi256ELb1ELb1ELb0ELb1ELb0ELb1EEEEEEEEEvNT_6ParamsE)
        /*0074*/ 	.word	0x00000000


	//----- nvinfo : EIATTR_REGCOUNT
	.align		4
.L_30:
        /*0078*/ 	.byte	0x04, 0x2f
        /*007a*/ 	.short	(.L_32 - .L_31)
	.align		4
.L_31:
        /*007c*/ 	.word	index@(_ZN7cutlass13device_kernelIN5flash19enable_sm80_to_sm89INS1_16FlashAttnFwdSm80INS1_25CollectiveMainloopFwdSm80ILi8ELi1ELb0EN4cute5tupleIJNS5_1CILi128EEENS7_ILi64EEENS7_ILi256EEEEEELi256ENS_6half_tEfNS_4arch4Sm80ELb0ELb1ELb1ELb0ELb0ELb0ELb1ELb1EEENS1_21CollectiveEpilogueFwdINS6_IJS8_SA_S9_EEENS6_IJNS7_ILi1EEESI_SI_EEESC_SE_Li256ELb0ELb1ELb1ELb0EEENS1_19SingleTileSchedulerILb0ELb1ELb1ELi128EEEEEEEEEvNT_6ParamsE)
        /*0080*/ 	.word	0x00000004


	//----- nvinfo : EIATTR_FRAME_SIZE
	.align		4
.L_32:
        /*0084*/ 	.byte	0x04, 0x11
        /*0086*/ 	.short	(.L_34 - .L_33)
	.align		4
.L_33:
        /*0088*/ 	.word	index@(_ZN7cutlass13device_kernelIN5flash19enable_sm80_to_sm89INS1_16FlashAttnFwdSm80INS1_25CollectiveMainloopFwdSm80ILi8ELi1ELb0EN4cute5tupleIJNS5_1CILi128EEENS7_ILi64EEENS7_ILi256EEEEEELi256ENS_6half_tEfNS_4arch4Sm80ELb0ELb1ELb1ELb0ELb0ELb0ELb1ELb1EEENS1_21CollectiveEpilogueFwdINS6_IJS8_SA_S9_EEENS6_IJNS7_ILi1EEESI_SI_EEESC_SE_Li256ELb0ELb1ELb1ELb0EEENS1_19SingleTileSchedulerILb0ELb1ELb1ELi128EEEEEEEEEvNT_6ParamsE)
        /*008c*/ 	.word	0x00000000


	//----- nvinfo : EIATTR_REGCOUNT
	.align		4
.L_34:
        /*0090*/ 	.byte	0x04, 0x2f
        /*0092*/ 	.short	(.L_36 - .L_35)
	.align		4
.L_35:
        /*0094*/ 	.word	index@(_ZN7cutlass13device_kernelIN5flash19enable_sm80_to_sm89INS1_16FlashAttnFwdSm80INS1_25CollectiveMainloopFwdSm80ILi8ELi1ELb0EN4cute5tupleIJNS5_1CILi128EEENS7_ILi48EEENS7_ILi256EEEEEELi256ENS_6half_tEfNS_4arch4Sm80ELb0ELb0ELb1ELb1ELb0ELb1ELb1ELb1EEENS1_21CollectiveEpilogueFwdINS6_IJS8_SA_S9_EEENS6_IJNS7_ILi1EEESI_SI_EEESC_SE_Li256ELb1ELb1ELb1ELb0EEENS1_36VarlenDynamicPersistentTileSchedulerILi128ELi48ELi256ELi256ELb1ELb1ELb0ELb0ELb1ELb1EEEEEEEEEvNT_6ParamsE)
        /*0098*/ 	.word	0x00000004


	//----- nvinfo : EIATTR_FRAME_SIZE
	.align		4
.L_36:
        /*009c*/ 	.byte	0x04, 0x11
        /*009e*/ 	.short	(.L_38 - .L_37)
	.align		4
.L_37:
        /*00a0*/ 	.word	index@(_ZN7cutlass13device_kernelIN5flash19enable_sm80_to_sm89INS1_16FlashAttnFwdSm80INS1_25CollectiveMainloopFwdSm80ILi8ELi1ELb0EN4cute5tupleIJNS5_1CILi128EEENS7_ILi48EEENS7_ILi256EEEEEELi256ENS_6half_tEfNS_4arch4Sm80ELb0ELb0ELb1ELb1ELb0ELb1ELb1ELb1EEENS1_21CollectiveEpilogueFwdINS6_IJS8_SA_S9_EEENS6_IJNS7_ILi1EEESI_SI_EEESC_SE_Li256ELb1ELb1ELb1ELb0EEENS1_36VarlenDynamicPersistentTileSchedulerILi128ELi48ELi256ELi256ELb1ELb1ELb0ELb0ELb1ELb1EEEEEEEEEvNT_6ParamsE)
        /*00a4*/ 	.word	0x00000000


	//----- nvinfo : EIATTR_REGCOUNT
	.align		4
.L_38:
        /*00a8*/ 	.byte	0x04, 0x2f
        /*00aa*/ 	.short	(.L_40 - .L_39)
	.align		4
.L_39:
        /*00ac*/ 	.word	index@(_ZN7cutlass13device_kernelIN5flash19enable_sm80_to_sm89INS1_16FlashAttnFwdSm80INS1_25CollectiveMainloopFwdSm80ILi8ELi1ELb0EN4cute5tupleIJNS5_1CILi128EEENS7_ILi64EEENS7_ILi256EEEEEELi256ENS_6half_tEfNS_4arch4Sm80ELb0ELb0ELb1ELb1ELb0ELb0ELb1ELb1EEENS1_21CollectiveEpilogueFwdINS6_IJS8_SA_S9_EEENS6_IJNS7_ILi1EEESI_SI_EEESC_SE_Li256ELb1ELb1ELb1ELb0EEENS1_36VarlenDynamicPersistentTileSchedulerILi128ELi64ELi256ELi256ELb1ELb1ELb0ELb0ELb1ELb1EEEEEEEEEvNT_6ParamsE)
        /*00b0*/ 	.word	0x00000004


	//----- nvinfo : EIATTR_FRAME_SIZE
	.align		4
.L_40:
        /*00b4*/ 	.byte	0x04, 0x11
        /*00b6*/ 	.short	(.L_42 - .L_41)
	.align		4
.L_41:
        /*00b8*/ 	.word	index@(_ZN7cutlass13device_kernelIN5flash19enable_sm80_to_sm89INS1_16FlashAttnFwdSm80INS1_25CollectiveMainloopFwdSm80ILi8ELi1ELb0EN4cute5tupleIJNS5_1CILi128EEENS7_ILi64EEENS7_ILi256EEEEEELi256ENS_6half_tEfNS_4arch4Sm80ELb0ELb0ELb1ELb1ELb0ELb0ELb1ELb1EEENS1_21CollectiveEpilogueFwdINS6_IJS8_SA_S9_EEENS6_IJNS7_ILi1EEESI_SI_EEESC_SE_Li256ELb1ELb1ELb1ELb0EEENS1_36VarlenDynamicPersistentTileSchedulerILi128ELi64ELi256ELi256ELb1ELb1ELb0ELb0ELb1ELb1EEEEEEEEEvNT_6ParamsE)
        /*00bc*/ 	.word	0x00000000


	//----- nvinfo : EIATTR_REGCOUNT
	.align		4
.L_42:
        /*00c0*/ 	.byte	0x04, 0x2f
        /*00c2*/ 	.short	(.L_44 - .L_43)
	.align		4
.L_43:
        /*00c4*/ 	.word	index@(_ZN7cutlass13device_kernelIN5flash19enable_sm80_to_sm89INS1_16FlashAttnFwdSm80INS1_25CollectiveMainloopFwdSm80ILi8ELi1ELb0EN4cute5tupleIJNS5_1CILi128EEENS7_ILi96EEENS7_ILi256EEEEEELi256ENS_6half_tEfNS_4arch4Sm80ELb0ELb0ELb1ELb0ELb0ELb0ELb1ELb1EEENS1_21CollectiveEpilogueFwdINS6_IJS8_SA_S9_EEENS6_IJNS7_ILi1EEESI_SI_EEESC_SE_Li256ELb0ELb1ELb1ELb0EEENS1_19SingleTileSchedulerILb0ELb1ELb1ELi128EEEEEEEEEvNT_6ParamsE)
        /*00c8*/ 	.word	0x00000004


	//----- nvinfo : EIATTR_FRAME_SIZE
	.align		4
.L_44:
        /*00cc*/ 	.byte	0x04, 0x11
        /*00ce*/ 	.short	(.L_46 - .L_45)
	.align		4
.L_45:
        /*00d0*/ 	.word	index@(_ZN7cutlass13device_kernelIN5flash19enable_sm80_to_sm89INS1_16FlashAttnFwdSm80INS1_25CollectiveMainloopFwdSm80ILi8ELi1ELb0EN4cute5tupleIJNS5_1CILi128EEENS7_ILi96EEENS7_ILi256EEEEEELi256ENS_6half_tEfNS_4arch4Sm80ELb0ELb0ELb1ELb0ELb0ELb0ELb1ELb1EEENS1_21CollectiveEpilogueFwdINS6_IJS8_SA_S9_EEENS6_IJNS7_ILi1EEESI_SI_EEESC_SE_Li256ELb0ELb1ELb1ELb0EEENS1_19SingleTileSchedulerILb0ELb1ELb1ELi128EEEEEEEEEvNT_6ParamsE)
        /*00d4*/ 	.word	0x00000000


	//----- nvinfo : EIATTR_REGCOUNT
	.align		4
.L_46:
        /*00d8*/ 	.byte	0x04, 0x2f
        /*00da*/ 	.short	(.L_48 - .L_47)
	.align		4
.L_47:
        /*00dc*/ 	.word	index@(_ZN7cutlass13device_kernelIN5flash19enable_sm80_to_sm89INS1_16FlashAttnFwdSm80INS1_25CollectiveMainloopFwdSm80ILi8ELi1ELb0EN4cute5tupleIJNS5_1CILi128EEENS7_ILi32EEENS7_ILi256EEEEEELi256ENS_6half_tEfNS_4arch4Sm80ELb1ELb0ELb1ELb1ELb0ELb1ELb1ELb1EEENS1_21CollectiveEpilogueFwdINS6_IJS8_SA_S9_EEENS6_IJNS7_ILi1EEESI_SI_EEESC_SE_Li256ELb1ELb1ELb1ELb0EEENS1_36VarlenDynamicPersistentTileSchedulerILi128ELi32ELi256ELi256ELb1ELb1ELb0ELb1ELb1ELb1EEEEEEEEEvNT_6ParamsE)
        /*00e0*/ 	.word	0x00000004


	//----- nvinfo : EIATTR_FRAME_SIZE
	.align		4
.L_48:
        /*00e4*/ 	.byte	0x04, 0x11
        /*00e6*/ 	.short	(.L_50 - .L_49)
	.align		4
.L_49:
        /*00e8*/ 	.word	index@(_ZN7cutlass13device_kernelIN5flash19enable_sm80_to_sm89INS1_16FlashAttnFwdSm80INS1_25CollectiveMainloopFwdSm80ILi8ELi1ELb0EN4cute5tupleIJNS5_1CILi128EEENS7_ILi32EEENS7_ILi256EEEEEELi256ENS_6half_tEfNS_4arch4Sm80ELb1ELb0ELb1ELb1ELb0ELb1ELb1ELb1EEENS1_21CollectiveEpilogueFwdINS6_IJS8_SA_S9_EEENS6_IJNS7_ILi1EEESI_SI_EEESC_SE_Li256ELb1ELb1ELb1ELb0EEENS1_36VarlenDynamicPersistentTileSchedulerILi128ELi32ELi256ELi256ELb1ELb1ELb0ELb1ELb1ELb1EEEEEEEEEvNT_6ParamsE)
        /*00ec*/ 	.word	0x00000000


	//----- nvinfo : EIATTR_REGCOUNT
	.align		4
.L_50:
        /*00f0*/ 	.byte	0x04, 0x2f
        /*00f2*/ 	.short	(.L_52 - .L_51)
	.align		4
.L_51:
        /*00f4*/ 	.word	index@(_ZN7cutlass13device_kernelIN5flash19enable_sm80_to_sm89INS1_16FlashAttnFwdSm80INS1_25CollectiveMainloopFwdSm80ILi8ELi1ELb1EN4cute5tupleIJNS5_1CILi128EEENS7_ILi48EEENS7_ILi256EEEEEELi256ENS_6half_tEfNS_4arch4Sm80ELb1ELb0ELb1ELb1ELb0ELb0ELb1ELb1EEENS1_21CollectiveEpilogueFwdINS6_IJS8_SA_S9_EEENS6_IJNS7_ILi1EEESI_SI_EEESC_SE_Li256ELb1ELb1ELb1ELb0EEENS1_36VarlenDynamicPersistentTileSchedulerILi128ELi48ELi256ELi256ELb1ELb1ELb0ELb1ELb1ELb1EEEEEEEEEvNT_6ParamsE)
        /*00f8*/ 	.word	0x00000004


	//----- nvinfo : EIATTR_FRAME_SIZE
	.align		4
.L_52:
        /*00fc*/ 	.byte	0x04, 0x11
        /*00fe*/ 	.short	(.L_54 - .L_53)
	.align		4
.L_53:
        /*0100*/ 	.word	index@(_ZN7cutlass13device_kernelIN5flash19enable_sm80_to_sm89INS1_16FlashAttnFwdSm80INS1_25CollectiveMainloopFwdSm80ILi8ELi1ELb1EN4cute5tupleIJNS5_1CILi128EEENS7_ILi48EEENS7_ILi256EEEEEELi256ENS_6half_tEfNS_4arch4Sm80ELb1ELb0ELb1ELb1ELb0ELb0ELb1ELb1EEENS1_21CollectiveEpilogueFwdINS6_IJS8_SA_S9_EEENS6_IJNS7_ILi1EEESI_SI_EEESC_SE_Li256ELb1ELb1ELb1ELb0EEENS1_36VarlenDynamicPersistentTileSchedulerILi128ELi48ELi256ELi256ELb1ELb1ELb0ELb1ELb1ELb1EEEEEEEEEvNT_6ParamsE)
        /*0104*/ 	.word	0x00000000


	//----- nvinfo : EIATTR_REGCOUNT
	.align		4
.L_54:
        /*0108*/ 	.byte	0x04, 0x2f
        /*010a*/ 	.short	(.L_56 - .L_55)
	.align		4
.L_55:
        /*010c*/ 	.word	index@(_ZN7cutlass13device_kernelIN5flash19enable_sm80_to_sm89INS1_16FlashAttnFwdSm80INS1_25CollectiveMainloopFwdSm80ILi8ELi1ELb1EN4cute5tupleIJNS5_1CILi128EEENS7_ILi64EEENS7_ILi256EEEEEELi256ENS_6half_tEfNS_4arch4Sm80ELb1ELb0ELb1ELb0ELb0ELb0ELb1ELb1EEENS1_21CollectiveEpilogueFwdINS6_IJS8_SA_S9_EEENS6_IJNS7_ILi1EEESI_SI_EEESC_SE_Li256ELb0ELb1ELb1ELb0EEENS1_30DynamicPersistentTileSchedulerILi256ELi256ELb1ELb1ELb0EEEEEEEEEvNT_6ParamsE)
        /*0110*/ 	.word	0x00000004


	//----- nvinfo : EIATTR_FRAME_SIZE
	.align		4
.L_56:
        /*0114*/ 	.byte	0x04, 0x11
        /*0116*/ 	.short	(.L_58 - .L_57)
	.align		4
.L_57:
        /*0118*/ 	.word	index@(_ZN7cutlass13device_kernelIN5flash19enable_sm80_to_sm89INS1_16FlashAttnFwdSm80INS1_25CollectiveMainloopFwdSm80ILi8ELi1ELb1EN4cute5tupleIJNS5_1CILi128EEENS7_ILi64EEENS7_ILi256EEEEEELi256ENS_6half_tEfNS_4arch4Sm80ELb1ELb0ELb1ELb0ELb0ELb0ELb1ELb1EEENS1_21CollectiveEpilogueFwdINS6_IJS8_SA_S9_EEENS6_IJNS7_ILi1EEESI_SI_EEESC_SE_Li256ELb0ELb1ELb1ELb0EEENS1_30DynamicPersistentTileSchedulerILi256ELi256ELb1ELb1ELb0EEEEEEEEEvNT_6ParamsE)
        /*011c*/ 	.word	0x00000000


	//----- nvinfo : EIATTR_REGCOUNT
	.align		4
.L_58:
        /*0120*/ 	.byte	0x04, 0x2f
        /*0122*/ 	.short	(.L_60 - .L_59)
	.align		4
.L_59:
        /*0124*/ 	.word	index@(_ZN7cutlass13device_kernelIN5flash19enable_sm80_to_sm89INS1_16FlashAttnFwdSm80INS1_25CollectiveMainloopFwdSm80ILi8ELi1ELb0EN4cute5tupleIJNS5_1CILi128EEENS7_ILi32EEENS7_ILi256EEEEEELi256ENS_6half_tEfNS_4arch4Sm80ELb0ELb1ELb1ELb1ELb0ELb1ELb1ELb1EEENS1_21CollectiveEpilogueFwdINS6_IJS8_SA_S9_EEENS6_IJNS7_ILi1EEESI_SI_EEESC_SE_Li256ELb1ELb1ELb1ELb0EEENS1_36VarlenDynamicPersistentTileSchedulerILi128ELi32ELi256ELi256ELb1ELb1ELb0ELb1ELb0ELb1EEEEEEEEEvNT_6ParamsE)
        /*0128*/ 	.word	0x00000004


	//----- nvinfo : EIATTR_FRAME_SIZE
	.align		4
.L_60:
        /*012c*/ 	.byte	0x04, 0x11
        /*012e*/ 	.short	(.L_62 - .L_61)
	.align		4
.L_61:
        /*0130*/ 	.word	index@(_ZN7cutlass13device_kernelIN5flash19enable_sm80_to_sm89INS1_16FlashAttnFwdSm80INS1_25CollectiveMainloopFwdSm80ILi8ELi1ELb0EN4cute5tupleIJNS5_1CILi128EEENS7_ILi32EEENS7_ILi256EEEEEELi256ENS_6half_tEfNS_4arch4Sm80ELb0ELb1ELb1ELb1ELb0ELb1ELb1ELb1EEENS1_21CollectiveEpilogueFwdINS6_IJS8_SA_S9_EEENS6_IJNS7_ILi1EEESI_SI_EEESC_SE_Li256ELb1ELb1ELb1ELb0EEENS1_36VarlenDynamicPersistentTileSchedulerILi128ELi32ELi256ELi256ELb1ELb1ELb0ELb1ELb0ELb1EEEEEEEEEvNT_6ParamsE)
        /*0134*/ 	.word	0x00000000


	//----- nvinfo : EIATTR_REGCOUNT
	.align		4
.L_62:
        /*0138*/ 	.byte	0x04, 0x2f
        /*013a*/ 	.short	(.L_64 - .L_63)
	.align		4
.L_63:
        /*013c*/ 	.word	index@(_ZN7cutlass13device_kernelIN5flash19enable_sm80_to_sm89INS1_16FlashAttnFwdSm80INS1_25CollectiveMainloopFwdSm80ILi8ELi1ELb1EN4cute5tupleIJNS5_1CILi128EEENS7_ILi48EEENS7_ILi256EEEEEELi256ENS_6half_tEfNS_4arch4Sm80ELb0ELb1ELb1ELb1ELb0ELb0ELb1ELb1EEENS1_21CollectiveEpilogueFwdINS6_IJS8_SA_S9_EEENS6_IJNS7_ILi1EEESI_SI_EEESC_SE_Li256ELb1ELb1ELb1ELb0EEENS1_36VarlenDynamicPersistentTileSchedulerILi128ELi48ELi256ELi256ELb1ELb1ELb0ELb1ELb0ELb1EEEEEEEEEvNT_6ParamsE)
        /*0140*/ 	.word	0x00000004


	//----- nvinfo : EIATTR_FRAME_SIZE
	.align		4
.L_64:
        /*0144*/ 	.byte	0x04, 0x11
        /*0146*/ 	.short	(.L_66 - .L_65)
	.align		4
.L_65:
        /*0148*/ 	.word	index@(_ZN7cutlass13device_kernelIN5flash19enable_sm80_to_sm89INS1_16FlashAttnFwdSm80INS1_25CollectiveMainloopFwdSm80ILi8ELi1ELb1EN4cute5tupleIJNS5_1CILi128EEENS7_ILi48EEENS7_ILi256EEEEEELi256ENS_6half_tEfNS_4arch4Sm80ELb0ELb1ELb1ELb1ELb0ELb0ELb1ELb1EEENS1_21CollectiveEpilogueFwdINS6_IJS8_SA_S9_EEENS6_IJNS7_ILi1EEESI_SI_EEESC_SE_Li256ELb1ELb1ELb1ELb0EEENS1_36VarlenDynamicPersistentTileSchedulerILi128ELi48ELi256ELi256ELb1ELb1ELb0ELb1ELb0ELb1EEEEEEEEEvNT_6ParamsE)
        /*014c*/ 	.word	0x00000000


	//----- nvinfo : EIATTR_REGCOUNT
	.align		4
.L_66:
        /*0150*/ 	.byte	0x04, 0x2f
        /*0152*/ 	.short	(.L_68 - .L_67)
	.align		4
.L_67:
        /*0154*/ 	.word	index@(_ZN7cutlass13device_kernelIN5flash19enable_sm80_to_sm89INS1_16FlashAttnFwdSm80INS1_25CollectiveMainloopFwdSm80ILi8ELi1ELb1EN4cute5tupleIJNS5_1CILi128EEENS7_ILi48EEENS7_ILi256EEEEEELi256ENS_6half_tEfNS_4arch4Sm80ELb0ELb1ELb1ELb0ELb0ELb0ELb1ELb1EEENS1_21CollectiveEpilogueFwdINS6_IJS8_SA_S9_EEENS6_IJNS7_ILi1EEESI_SI_EEESC_SE_Li256ELb0ELb1ELb1ELb0EEENS1_19SingleTileSchedulerILb0ELb1ELb1ELi128EEEEEEEEEvNT_6ParamsE)
        /*0158*/ 	.word	0x00000004


	//----- nvinfo : EIATTR_FRAME_SIZE
	.align		4
.L_68:
        /*015c*/ 	.byte	0x04, 0x11
        /*015e*/ 	.short	(.L_70 - .L_69)
	.align		4
.L_69:
        /*0160*/ 	.word	index@(_ZN7cutlass13device_kernelIN5flash19enable_sm80_to_sm89INS1_16FlashAttnFwdSm80INS1_25CollectiveMainloopFwdSm80ILi8ELi1ELb1EN4cute5tupleIJNS5_1CILi128EEENS7_ILi48EEENS7_ILi256EEEEEELi256ENS_6half_tEfNS_4arch4Sm80ELb0ELb1ELb1ELb0ELb0ELb0ELb1ELb1EEENS1_21CollectiveEpilogueFwdINS6_IJS8_SA_S9_EEENS6_IJNS7_ILi1EEESI_SI_EEESC_SE_Li256ELb0ELb1ELb1ELb0EEENS1_19SingleTileSchedulerILb0ELb1ELb1ELi128EEEEEEEEEvNT_6ParamsE)
        /*0164*/ 	.word	0x00000000


	//----- nvinfo : EIATTR_REGCOUNT
	.align		4
.L_70:
        /*0168*/ 	.byte	0x04, 0x2f
        /*016a*/ 	.short	(.L_72 - .L_71)
	.align		4
.L_71:
        /*016c*/ 	.word	index@(_ZN7cutlass13device_kernelIN5flash19enable_sm80_to_sm89INS1_16FlashAttnFwdSm80INS1_25CollectiveMainloopFwdSm80ILi8ELi1ELb0EN4cute5tupleIJNS5_1CILi128EEENS7_ILi32EEENS7_ILi256EEEEEELi256ENS_6half_tEfNS_4arch4Sm80ELb0ELb0ELb1ELb1ELb0ELb1ELb1ELb1EEENS1_21CollectiveEpilogueFwdINS6_IJS8_SA_S9_EEENS6_IJNS7_ILi1EEESI_SI_EEESC_SE_Li256ELb1ELb1ELb1ELb0EEENS1_36VarlenDynamicPersistentTileSchedulerILi128ELi32ELi256ELi256ELb1ELb1ELb0ELb0ELb1ELb1EEEEEEEEEvNT_6ParamsE)
        /*0170*/ 	.word	0x00000004


	//----- nvinfo : EIATTR_FRAME_SIZE
	.align		4
.L_72:
        /*0174*/ 	.byte	0x04, 0x11
        /*0176*/ 	.short	(.L_74 - .L_73)
	.align		4
.L_73:
        /*0178*/ 	.word	index@(_ZN7cutlass13device_kernelIN5flash19enable_sm80_to_sm89INS1_16FlashAttnFwdSm80INS1_25CollectiveMainloopFwdSm80ILi8ELi1ELb0EN4cute5tupleIJNS5_1CILi128EEENS7_ILi32EEENS7_ILi256EEEEEELi256ENS_6half_tEfNS_4arch4Sm80ELb0ELb0ELb1ELb1ELb0ELb1ELb1ELb1EEENS1_21CollectiveEpilogueFwdINS6_IJS8_SA_S9_EEENS6_IJNS7_ILi1EEESI_SI_EEESC_SE_Li256ELb1ELb1ELb1ELb0EEENS1_36VarlenDynamicPersistentTileSchedulerILi128ELi32ELi256ELi256ELb1ELb1ELb0ELb0ELb1ELb1EEEEEEEEEvNT_6ParamsE)
        /*017c*/ 	.word	0x00000000


	//----- nvinfo : EIATTR_REGCOUNT
	.align		4
.L_74:
        /*0180*/ 	.byte	0x04, 0x2f
        /*0182*/ 	.short	(.L_76 - .L_75)
	.align		4
.L_75:
        /*0184*/ 	.word	index@(_ZN7cutlass13device_kernelIN5flash19enable_sm80_to_sm89INS1_16FlashAttnFwdSm80INS1_25CollectiveMainloopFwdSm80ILi8ELi1ELb1EN4cute5tupleIJNS5_1CILi128EEENS7_ILi48EEENS7_ILi256EEEEEELi256ENS_6half_tEfNS_4arch4Sm80ELb0ELb0ELb1ELb1ELb0ELb0ELb1ELb1EEENS1_21CollectiveEpilogueFwdINS6_IJS8_SA_S9_EEENS6_IJNS7_ILi1EEESI_SI_EEESC_SE_Li256ELb1ELb1ELb1ELb0EEENS1_36VarlenDynamicPersistentTileSchedulerILi128ELi48ELi256ELi256ELb1ELb1ELb0ELb0ELb1ELb1EEEEEEEEEvNT_6ParamsE)
        /*0188*/ 	.word	0x00000004


	//----- nvinfo : EIATTR_FRAME_SIZE
	.align		4
.L_76:
        /*018c*/ 	.byte	0x04, 0x11
        /*018e*/ 	.short	(.L_78 - .L_77)
	.align		4
.L_77:
        /*0190*/ 	.word	index@(_ZN7cutlass13device_kernelIN5flash19enable_sm80_to_sm89INS1_16FlashAttnFwdSm80INS1_25CollectiveMainloopFwdSm80ILi8ELi1ELb1EN4cute5tupleIJNS5_1CILi128EEENS7_ILi48EEENS7_ILi256EEEEEELi256ENS_6half_tEfNS_4arch4Sm80ELb0ELb0ELb1ELb1ELb0ELb0ELb1ELb1EEENS1_21CollectiveEpilogueFwdINS6_IJS8_SA_S9_EEENS6_IJNS7_ILi1EEESI_SI_EEESC_SE_Li256ELb1ELb1ELb1ELb0EEENS1_36VarlenDynamicPersistentTileSchedulerILi128ELi48ELi256ELi256ELb1ELb1ELb0ELb0ELb1ELb1EEEEEEEEEvNT_6ParamsE)
        /*0194*/ 	.word	0x00000000


	//----- nvinfo : EIATTR_REGCOUNT
	.align		4
.L_78:
        /*0198*/ 	.byte	0x04, 0x2f
        /*019a*/ 	.short	(.L_80 - .L_79)
	.align		4
.L_79:
        /*019c*/ 	.word	index@(_ZN7cutlass13device_kernelIN5flash19enable_sm80_to_sm89INS1_16FlashAttnFwdSm80INS1_25CollectiveMainloopFwdSm80ILi8ELi1ELb1EN4cute5tupleIJNS5_1CILi128EEENS7_ILi64EEENS7_ILi256EEEEEELi256ENS_6half_tEfNS_4arch4Sm80ELb0ELb0ELb1ELb0ELb0ELb0ELb1ELb1EEENS1_21CollectiveEpilogueFwdINS6_IJS8_SA_S9_EEENS6_IJNS7_ILi1EEESI_SI_EEESC_SE_Li256ELb0ELb1ELb1ELb0EEENS1_19SingleTileSchedulerILb0ELb1ELb1ELi128EEEEEEEEEvNT_6ParamsE)
        /*01a0*/ 	.word	0x00000004


	//----- nvinfo : EIATTR_FRAME_SIZE
	.align		4
.L_80:
        /*01a4*/ 	.byte	0x04, 0x11
        /*01a6*/ 	.short	(.L_82 - .L_81)
	.align		4
.L_81:
        /*01a8*/ 	.word	index@(_ZN7cutlass13device_kernelIN5flash19enable_sm80_to_sm89INS1_16FlashAttnFwdSm80INS1_25CollectiveMainloopFwdSm80ILi8ELi1ELb1EN4cute5tupleIJNS5_1CILi128EEENS7_ILi64EEENS7_ILi256EEEEEELi256ENS_6half_tEfNS_4arch4Sm80ELb0ELb0ELb1ELb0ELb0ELb0ELb1ELb1EEENS1_21CollectiveEpilogueFwdINS6_IJS8_SA_S9_EEENS6_IJNS7_ILi1EEESI_SI_EEESC_SE_Li256ELb0ELb1ELb1ELb0EEENS1_19SingleTileSchedulerILb0ELb1ELb1ELi128EEEEEEEEEvNT_6ParamsE)
        /*01ac*/ 	.word	0x00000000


	//----- nvinfo : EIATTR_MIN_STACK_SIZE
	.align		4
.L_82:
        /*01b0*/ 	.byte	0x04, 0x12
        /*01b2*/ 	.short	(.L_84 - .L_83)
	.align		4
.L_83:
        /*01b4*/ 	.word	index@(_ZN7cutlass13device_kernelIN5flash19enable_sm80_to_sm89INS1_16FlashAttnFwdSm80INS1_25CollectiveMainloopFwdSm80ILi8ELi1ELb1EN4cute5tupleIJNS5_1CILi128EEENS7_ILi64EEENS7_ILi256EEEEEELi256ENS_6half_tEfNS_4arch4Sm80ELb0ELb0ELb1ELb0ELb0ELb0ELb1ELb1EEENS1_21CollectiveEpilogueFwdINS6_IJS8_SA_S9_EEENS6_IJNS7_ILi1EEESI_SI_EEESC_SE_Li256ELb0ELb1ELb1ELb0EEENS1_19SingleTileSchedulerILb0ELb1ELb1ELi128EEEEEEEEEvNT_6ParamsE)
        /*01b8*/ 	.word	0x00000000


	//----- nvinfo : EIATTR_MIN_STACK_SIZE
	.align		4
.L_84:
        /*01bc*/ 	.byte	0x04, 0x12
        /*01be*/ 	.short	(.L_86 - .L_85)
	.align		4
.L_85:
        /*01c0*/ 	.word	index@(_ZN7cutlass13device_kernelIN5flash19enable_sm80_to_sm89INS1_16FlashAttnFwdSm80INS1_25CollectiveMainloopFwdSm80ILi8ELi1ELb1EN4cute5tupleIJNS5_1CILi128EEENS7_ILi48EEENS7_ILi256EEEEEELi256ENS_6half_tEfNS_4arch4Sm80ELb0ELb0ELb1ELb1ELb0ELb0ELb1ELb1EEENS1_21CollectiveEpilogueFwdINS6_IJS8_SA_S9_EEENS6_IJNS7_ILi1EEESI_SI_EEESC_SE_Li256ELb1ELb1ELb1ELb0EEENS1_36VarlenDynamicPersistentTileSchedulerILi128ELi48ELi256ELi256ELb1ELb1ELb0ELb0ELb1ELb1EEEEEEEEEvNT_6ParamsE)
        /*01c4*/ 	.word	0x00000000


	//----- nvinfo : EIATTR_MIN_STACK_SIZE
	.align		4
.L_86:
        /*01c8*/ 	.byte	0x04, 0x12
        /*01ca*/ 	.short	(.L_88 - .L_87)
	.align		4
.L_87:
        /*01cc*/ 	.word	index@(_ZN7cutlass13device_kernelIN5flash19enable_sm80_to_sm89INS1_16FlashAttnFwdSm80INS1_25CollectiveMainloopFwdSm80ILi8ELi1ELb0EN4cute5tupleIJNS5_1CILi128EEENS7_ILi32EEENS7_ILi256EEEEEELi256ENS_6half_tEfNS_4arch4Sm80ELb0ELb0ELb1ELb1ELb0ELb1ELb1ELb1EEENS1_21CollectiveEpilogueFwdINS6_IJS8_SA_S9_EEENS6_IJNS7_ILi1EEESI_SI_EEESC_SE_Li256ELb1ELb1ELb1ELb0EEENS1_36VarlenDynamicPersistentTileSchedulerILi128ELi32ELi256ELi256ELb1ELb1ELb0ELb0ELb1ELb1EEEEEEEEEvNT_6ParamsE)
        /*01d0*/ 	.word	0x00000000


	//----- nvinfo : EIATTR_MIN_STACK_SIZE
	.align		4
.L_88:
        /*01d4*/ 	.byte	0x04, 0x12
        /*01d6*/ 	.short	(.L_90 - .L_89)
	.align		4
.L_89:
        /*01d8*/ 	.word	index@(_ZN7cutlass13device_kernelIN5flash19enable_sm80_to_sm89INS1_16FlashAttnFwdSm80INS1_25CollectiveMainloopFwdSm80ILi8ELi1ELb1EN4cute5tupleIJNS5_1CILi128EEENS7_ILi48EEENS7_ILi256EEEEEELi256ENS_6half_tEfNS_4arch4Sm80ELb0ELb1ELb1ELb0ELb0ELb0ELb1ELb1EEENS1_21CollectiveEpilogueFwdINS6_IJS8_SA_S9_EEENS6_IJNS7_ILi1EEESI_SI_EEESC_SE_Li256ELb0ELb1ELb1ELb0EEENS1_19SingleTileSchedulerILb0ELb1ELb1ELi128EEEEEEEEEvNT_6ParamsE)
        /*01dc*/ 	.word	0x00000000


	//----- nvinfo : EIATTR_MIN_STACK_SIZE
	.align		4
.L_90:
        /*01e0*/ 	.byte	0x04, 0x12
        /*01e2*/ 	.short	(.L_92 - .L_91)
	.align		4
.L_91:
        /*01e4*/ 	.word	index@(_ZN7cutlass13device_kernelIN5flash19enable_sm80_to_sm89INS1_16FlashAttnFwdSm80INS1_25CollectiveMainloopFwdSm80ILi8ELi1ELb1EN4cute5tupleIJNS5_1CILi128EEENS7_ILi48EEENS7_ILi256EEEEEELi256ENS_6half_tEfNS_4arch4Sm80ELb0ELb1ELb1ELb1ELb0ELb0ELb1ELb1EEENS1_21CollectiveEpilogueFwdINS6_IJS8_SA_S9_EEENS6_IJNS7_ILi1EEESI_SI_EEESC_SE_Li256ELb1ELb1ELb1ELb0EEENS1_36VarlenDynamicPersistentTileSchedulerILi128ELi48ELi256ELi256ELb1ELb1ELb0ELb1ELb0ELb1EEEEEEEEEvNT_6ParamsE)
        /*01e8*/ 	.word	0x00000000


	//----- nvinfo : EIATTR_MIN_STACK_SIZE
	.align		4
.L_92:
        /*01ec*/ 	.byte	0x04, 0x12
        /*01ee*/ 	.short	(.L_94 - .L_93)
	.align		4
.L_93:
        /*01f0*/ 	.word	index@(_ZN7cutlass13device_kernelIN5flash19enable_sm80_to_sm89INS1_16FlashAttnFwdSm80INS1_25CollectiveMainloopFwdSm80ILi8ELi1ELb0EN4cute5tupleIJNS5_1CILi128EEENS7_ILi32EEENS7_ILi256EEEEEELi256ENS_6half_tEfNS_4arch4Sm80ELb0ELb1ELb1ELb1ELb0ELb1ELb1ELb1EEENS1_21CollectiveEpilogueFwdINS6_IJS8_SA_S9_EEENS6_IJNS7_ILi1EEESI_SI_EEESC_SE_Li256ELb1ELb1ELb1ELb0EEENS1_36VarlenDynamicPersistentTileSchedulerILi128ELi32ELi256ELi256ELb1ELb1ELb0ELb1ELb0ELb1EEEEEEEEEvNT_6ParamsE)
        /*01f4*/ 	.word	0x00000000


	//----- nvinfo : EIATTR_MIN_STACK_SIZE
	.align		4
.L_94:
        /*01f8*/ 	.byte	0x04, 0x12
        /*01fa*/ 	.short	(.L_96 - .L_95)
	.align		4
.L_95:
        /*01fc*/ 	.word	index@(_ZN7cutlass13device_kernelIN5flash19enable_sm80_to_sm89INS1_16FlashAttnFwdSm80INS1_25CollectiveMainloopFwdSm80ILi8ELi1ELb1EN4cute5tupleIJNS5_1CILi128EEENS7_ILi64EEENS7_ILi256EEEEEELi256ENS_6half_tEfNS_4arch4Sm80ELb1ELb0ELb1ELb0ELb0ELb0ELb1ELb1EEENS1_21CollectiveEpilogueFwdINS6_IJS8_SA_S9_EEENS6_IJNS7_ILi1EEESI_SI_EEESC_SE_Li256ELb0ELb1ELb1ELb0EEENS1_30DynamicPersistentTileSchedulerILi256ELi256ELb1ELb1ELb0EEEEEEEEEvNT_6ParamsE)
        /*0200*/ 	.word	0x00000000


	//----- nvinfo : EIATTR_MIN_STACK_SIZE
	.align		4
.L_96:
        /*0204*/ 	.byte	0x04, 0x12
        /*0206*/ 	.short	(.L_98 - .L_97)
	.align		4
.L_97:
        /*0208*/ 	.word	index@(_ZN7cutlass13device_kernelIN5flash19enable_sm80_to_sm89INS1_16FlashAttnFwdSm80INS1_25CollectiveMainloopFwdSm80ILi8ELi1ELb1EN4cute5tupleIJNS5_1CILi128EEENS7_ILi48EEENS7_ILi256EEEEEELi256ENS_6half_tEfNS_4arch4Sm80ELb1ELb0ELb1ELb1ELb0ELb0ELb1ELb1EEENS1_21CollectiveEpilogueFwdINS6_IJS8_SA_S9_EEENS6_IJNS7_ILi1EEESI_SI_EEESC_SE_Li256ELb1ELb1ELb1ELb0EEENS1_36VarlenDynamicPersistentTileSchedulerILi128ELi48ELi256ELi256ELb1ELb1ELb0ELb1ELb1ELb1EEEEEEEEEvNT_6ParamsE)
        /*020c*/ 	.word	0x00000000


	//----- nvinfo : EIATTR_MIN_STACK_SIZE
	.align		4
.L_98:
        /*0210*/ 	.byte	0x04, 0x12
        /*0212*/ 	.short	(.L_100 - .L_99)
	.align		4
.L_99:
        /*0214*/ 	.word	index@(_ZN7cutlass13device_kernelIN5flash19enable_sm80_to_sm89INS1_16FlashAttnFwdSm80INS1_25CollectiveMainloopFwdSm80ILi8ELi1ELb0EN4cute5tupleIJNS5_1CILi128EEENS7_ILi32EEENS7_ILi256EEEEEELi256ENS_6half_tEfNS_4arch4Sm80ELb1ELb0ELb1ELb1ELb0ELb1ELb1ELb1EEENS1_21CollectiveEpilogueFwdINS6_IJS8_SA_S9_EEENS6_IJNS7_ILi1EEESI_SI_EEESC_SE_Li256ELb1ELb1ELb1ELb0EEENS1_36VarlenDynamicPersistentTileSchedulerILi128ELi32ELi256ELi256ELb1ELb1ELb0ELb1ELb1ELb1EEEEEEEEEvNT_6ParamsE)
        /*0218*/ 	.word	0x00000000


	//----- nvinfo : EIATTR_MIN_STACK_SIZE
	.align		4
.L_100:
        /*021c*/ 	.byte	0x04, 0x12
        /*021e*/ 	.short	(.L_102 - .L_101)
	.align		4
.L_101:
        /*0220*/ 	.word	index@(_ZN7cutlass13device_kernelIN5flash19enable_sm80_to_sm89INS1_16FlashAttnFwdSm80INS1_25CollectiveMainloopFwdSm80ILi8ELi1ELb0EN4cute5tupleIJNS5_1CILi128EEENS7_ILi96EEENS7_ILi256EEEEEELi256ENS_6half_tEfNS_4arch4Sm80ELb0ELb0ELb1ELb0ELb0ELb0ELb1ELb1EEENS1_21CollectiveEpilogueFwdINS6_IJS8_SA_S9_EEENS6_IJNS7_ILi1EEESI_SI_EEESC_SE_Li256ELb0ELb1ELb1ELb0EEENS1_19SingleTileSchedulerILb0ELb1ELb1ELi128EEEEEEEEEvNT_6ParamsE)
        /*0224*/ 	.word	0x00000000


	//----- nvinfo : EIATTR_MIN_STACK_SIZE
	.align		4
.L_102:
        /*0228*/ 	.byte	0x04, 0x12
        /*022a*/ 	.short	(.L_104 - .L_103)
	.align		4
.L_103:
        /*022c*/ 	.word	index@(_ZN7cutlass13device_kernelIN5flash19enable_sm80_to_sm89INS1_16FlashAttnFwdSm80INS1_25CollectiveMainloopFwdSm80ILi8ELi1ELb0EN4cute5tupleIJNS5_1CILi128EEENS7_ILi64EEENS7_ILi256EEEEEELi256ENS_6half_tEfNS_4arch4Sm80ELb0ELb0ELb1ELb1ELb0ELb0ELb1ELb1EEENS1_21CollectiveEpilogueFwdINS6_IJS8_SA_S9_EEENS6_IJNS7_ILi1EEESI_SI_EEESC_SE_Li256ELb1ELb1ELb1ELb0EEENS1_36VarlenDynamicPersistentTileSchedulerILi128ELi64ELi256ELi256ELb1ELb1ELb0ELb0ELb1ELb1EEEEEEEEEvNT_6ParamsE)
        /*0230*/ 	.word	0x00000000


	//----- nvinfo : EIATTR_MIN_STACK_SIZE
	.align		4
.L_104:
        /*0234*/ 	.byte	0x04, 0x12
        /*0236*/ 	.short	(.L_106 - .L_105)
	.align		4
.L_105:
        /*0238*/ 	.word	index@(_ZN7cutlass13device_kernelIN5flash19enable_sm80_to_sm89INS1_16FlashAttnFwdSm80INS1_25CollectiveMainloopFwdSm80ILi8ELi1ELb0EN4cute5tupleIJNS5_1CILi128EEENS7_ILi48EEENS7_ILi256EEEEEELi256ENS_6half_tEfNS_4arch4Sm80ELb0ELb0ELb1ELb1ELb0ELb1ELb1ELb1EEENS1_21CollectiveEpilogueFwdINS6_IJS8_SA_S9_EEENS6_IJNS7_ILi1EEESI_SI_EEESC_SE_Li256ELb1ELb1ELb1ELb0EEENS1_36VarlenDynamicPersistentTileSchedulerILi128ELi48ELi256ELi256ELb1ELb1ELb0ELb0ELb1ELb1EEEEEEEEEvNT_6ParamsE)
        /*023c*/ 	.word	0x00000000


	//----- nvinfo : EIATTR_MIN_STACK_SIZE
	.align		4
.L_106:
        /*0240*/ 	.byte	0x04, 0x12
        /*0242*/ 	.short	(.L_108 - .L_107)
	.align		4
.L_107:
        /*0244*/ 	.word	index@(_ZN7cutlass13device_kernelIN5flash19enable_sm80_to_sm89INS1_16FlashAttnFwdSm80INS1_25CollectiveMainloopFwdSm80ILi8ELi1ELb0EN4cute5tupleIJNS5_1CILi128EEENS7_ILi64EEENS7_ILi256EEEEEELi256ENS_6half_tEfNS_4arch4Sm80ELb0ELb1ELb1ELb0ELb0ELb0ELb1ELb1EEENS1_21CollectiveEpilogueFwdINS6_IJS8_SA_S9_EEENS6_IJNS7_ILi1EEESI_SI_EEESC_SE_Li256ELb0ELb1ELb1ELb0EEENS1_19SingleTileSchedulerILb0ELb1ELb1ELi128EEEEEEEEEvNT_6ParamsE)
        /*0248*/ 	.word	0x00000000


	//----- nvinfo : EIATTR_MIN_STACK_SIZE
	.align		4
.L_108:
        /*024c*/ 	.byte	0x04, 0x12
        /*024e*/ 	.short	(.L_110 - .L_109)
	.align		4
.L_109:
        /*0250*/ 	.word	index@(_ZN7cutlass13device_kernelIN5flash19enable_sm80_to_sm89INS1_16FlashAttnFwdSm80INS1_25CollectiveMainloopFwdSm80ILi8ELi1ELb0EN4cute5tupleIJNS5_1CILi128EEENS7_ILi64EEENS7_ILi256EEEEEELi256ENS_6half_tEfNS_4arch4Sm80ELb0ELb1ELb1ELb1ELb0ELb0ELb1ELb1EEENS1_21CollectiveEpilogueFwdINS6_IJS8_SA_S9_EEENS6_IJNS7_ILi1EEESI_SI_EEESC_SE_Li256ELb1ELb1ELb1ELb0EEENS1_36VarlenDynamicPersistentTileSchedulerILi128ELi64ELi256ELi256ELb1ELb1ELb0ELb1ELb0ELb1EEEEEEEEEvNT_6ParamsE)
        /*0254*/ 	.word	0x00000000


	//----- nvinfo : EIATTR_MIN_STACK_SIZE
	.align		4
.L_110:
        /*0258*/ 	.byte	0x04, 0x12
        /*025a*/ 	.short	(.L_112 - .L_111)
	.align		4
.L_111:
        /*025c*/ 	.word	index@(_ZN7cutlass13device_kernelIN5flash19enable_sm80_to_sm89INS1_16FlashAttnFwdSm80INS1_25CollectiveMainloopFwdSm80ILi8ELi1ELb0EN4cute5tupleIJNS5_1CILi128EEENS7_ILi48EEENS7_ILi256EEEEEELi256ENS_6half_tEfNS_4arch4Sm80ELb0ELb1ELb1ELb1ELb0ELb1ELb1ELb1EEENS1_21CollectiveEpilogueFwdINS6_IJS8_SA_S9_EEENS6_IJNS7_ILi1EEESI_SI_EEESC_SE_Li256ELb1ELb1ELb1ELb0EEENS1_36VarlenDynamicPersistentTileSchedulerILi128ELi48ELi256ELi256ELb1ELb1ELb0ELb1ELb0ELb1EEEEEEEEEvNT_6ParamsE)
        /*0260*/ 	.word	0x00000000


	//----- nvinfo : EIATTR_MIN_STACK_SIZE
	.align		4
.L_112:
        /*0264*/ 	.byte	0x04, 0x12
        /*0266*/ 	.short	(.L_114 - .L_113)
	.align		4
.L_113:
        /*0268*/ 	.word	index@(_ZN7cutlass13device_kernelIN5flash19enable_sm80_to_sm89INS1_16FlashAttnFwdSm80INS1_25CollectiveMainloopFwdSm80ILi8ELi1ELb0EN4cute5tupleIJNS5_1CILi128EEENS7_ILi96EEENS7_ILi256EEEEEELi256ENS_6half_tEfNS_4arch4Sm80ELb1ELb0ELb1ELb0ELb0ELb0ELb1ELb1EEENS1_21CollectiveEpilogueFwdINS6_IJS8_SA_S9_EEENS6_IJNS7_ILi1EEESI_SI_EEESC_SE_Li256ELb0ELb1ELb1ELb0EEENS1_30DynamicPersistentTileSchedulerILi256ELi256ELb1ELb1ELb0EEEEEEEEEvNT_6ParamsE)
        /*026c*/ 	.word	0x00000000


	//----- nvinfo : EIATTR_MIN_STACK_SIZE
	.align		4
.L_114:
        /*0270*/ 	.byte	0x04, 0x12
        /*0272*/ 	.short	(.L_116 - .L_115)
	.align		4
.L_115:
        /*0274*/ 	.word	index@(_ZN7cutlass13device_kernelIN5flash19enable_sm80_to_sm89INS1_16FlashAttnFwdSm80INS1_25CollectiveMainloopFwdSm80ILi8ELi1ELb0EN4cute5tupleIJNS5_1CILi128EEENS7_ILi64EEENS7_ILi256EEEEEELi256ENS_6half_tEfNS_4arch4Sm80ELb1ELb0ELb1ELb1ELb0ELb0ELb1ELb1EEENS1_21CollectiveEpilogueFwdINS6_IJS8_SA_S9_EEENS6_IJNS7_ILi1EEESI_SI_EEESC_SE_Li256ELb1ELb1ELb1ELb0EEENS1_36VarlenDynamicPersistentTileSchedulerILi128ELi64ELi256ELi256ELb1ELb1ELb0ELb1ELb1ELb1EEEEEEEEEvNT_6ParamsE)
        /*0278*/ 	.word	0x00000000


	//----- nvinfo : EIATTR_MIN_STACK_SIZE
	.align		4
.L_116:
        /*027c*/ 	.byte	0x04, 0x12
        /*027e*/ 	.short	(.L_118 - .L_117)
	.align		4
.L_117:
        /*0280*/ 	.word	index@(_ZN7cutlass13device_kernelIN5flash19enable_sm80_to_sm89INS1_16FlashAttnFwdSm80INS1_25CollectiveMainloopFwdSm80ILi8ELi1ELb0EN4cute5tupleIJNS5_1CILi128EEENS7_ILi48EEENS7_ILi256EEEEEELi256ENS_6half_tEfNS_4arch4Sm80ELb1ELb0ELb1ELb1ELb0ELb1ELb1ELb1EEENS1_21CollectiveEpilogueFwdINS6_IJS8_SA_S9_EEENS6_IJNS7_ILi1EEESI_SI_EEESC_SE_Li256ELb1ELb1ELb1ELb0EEENS1_36VarlenDynamicPersistentTileSchedulerILi128ELi48ELi256ELi256ELb1ELb1ELb0ELb1ELb1ELb1EEEEEEEEEvNT_6ParamsE)
        /*0284*/ 	.word	0x00000000
.L_118:


//--------------------- .nv.compat                --------------------------
	.section	.nv.compat,"",@"SHT_CUDA_COMPAT_INFO"
	.align	4
        /*0000*/ 	.byte	0x02, 0x09, 0x01, 0x00, 0x02, 0x02, 0x01, 0x00, 0x02, 0x05, 0x05, 0x00, 0x03, 0x07, 0x01, 0x01
        /*0010*/ 	.byte	0x02, 0x03, 0x00, 0x00, 0x02, 0x06, 0x01, 0x00, 0x04, 0x0b, 0x08, 0x00, 0x00, 0x00, 0x00, 0x00
        /*0020*/ 	.byte	0x00, 0x00, 0x00, 0x00


//--------------------- .nv.info._ZN7cutlass13device_kernelIN5flash19enable_sm80_to_sm89INS1_16FlashAttnFwdSm80INS1_25CollectiveMainloopFwdSm80ILi8ELi1ELb1EN4cute5tupleIJNS5_1CILi128EEENS7_ILi64EEENS7_ILi256EEEEEELi256ENS_6half_tEfNS_4arch4Sm80ELb0ELb0ELb1ELb0ELb0ELb0ELb1ELb1EEENS1_21CollectiveEpilogueFwdINS6_IJS8_SA_S9_EEENS6_IJNS7_ILi1EEESI_SI_EEESC_SE_Li256ELb0ELb1ELb1ELb0EEENS1_19SingleTileSchedulerILb0ELb1ELb1ELi128EEEEEEEEEvNT_6ParamsE --------------------------
	.section	.nv.info._ZN7cutlass13device_kernelIN5flash19enable_sm80_to_sm89INS1_16FlashAttnFwdSm80INS1_25CollectiveMainloopFwdSm80ILi8ELi1ELb1EN4cute5tupleIJNS5_1CILi128EEENS7_ILi64EEENS7_ILi256EEEEEELi256ENS_6half_tEfNS_4arch4Sm80ELb0ELb0ELb1ELb0ELb0ELb0ELb1ELb1EEENS1_21CollectiveEpilogueFwdINS6_IJS8_SA_S9_EEENS6_IJNS7_ILi1EEESI_SI_EEESC_SE_Li256ELb0ELb1ELb1ELb0EEENS1_19SingleTileSchedulerILb0ELb1ELb1ELi128EEEEEEEEEvNT_6ParamsE,"",@"SHT_CUDA_INFO"
	.sectionflags	@""
	.align	4


	//----- nvinfo : EIATTR_CUDA_API_VERSION
	.align		4
        /*0000*/ 	.byte	0x04, 0x37
        /*0002*/ 	.short	(.L_120 - .L_119)
.L_119:
        /*0004*/ 	.word	0x00000082


	//----- nvinfo : EIATTR_KPARAM_INFO
	.align		4
.L_120:
        /*0008*/ 	.byte	0x04, 0x17
        /*000a*/ 	.short	(.L_122 - .L_121)
.L_121:
        /*000c*/ 	.word	0x00000000
        /*0010*/ 	.short	0x0000
        /*0012*/ 	.short	0x0000
        /*0014*/ 	.byte	0x00, 0xf0, 0x61, 0x10


	//----- nvinfo : EIATTR_SPARSE_MMA_MASK
	.align		4
.L_122:
        /*0018*/ 	.byte	0x03, 0x50
        /*001a*/ 	.short	0x0000


	//----- nvinfo : EIATTR_MAXREG_COUNT
	.align		4
        /*001c*/ 	.byte	0x03, 0x1b
        /*001e*/ 	.short	0x00ff


	//----- nvinfo : EIATTR_MERCURY_ISA_VERSION
	.align		4
        /*0020*/ 	.byte	0x03, 0x5f
        /*0022*/ 	.short	0x0101


	//----- nvinfo : EIATTR_EXIT_INSTR_OFFSETS
	.align		4
        /*0024*/ 	.byte	0x04, 0x1c
        /*0026*/ 	.short	(.L_124 - .L_123)


	//   ....[0]....
.L_123:
        /*0028*/ 	.word	0x00000010


	//----- nvinfo : EIATTR_MAX_THREADS
	.align		4
.L_124:
        /*002c*/ 	.byte	0x04, 0x05
        /*002e*/ 	.short	(.L_126 - .L_125)
.L_125:
        /*0030*/ 	.word	0x00000100
        /*0034*/ 	.word	0x00000001
        /*0038*/ 	.word	0x00000001


	//----- nvinfo : EIATTR_CBANK_PARAM_SIZE
	.align		4
.L_126:
        /*003c*/ 	.byte	0x03, 0x19
        /*003e*/ 	.short	0x0418


	//----- nvinfo : EIATTR_PARAM_CBANK
	.align		4
        /*0040*/ 	.byte	0x04, 0x0a
        /*0042*/ 	.short	(.L_128 - .L_127)
	.align		4
.L_127:
        /*0044*/ 	.word	index@(.nv.constant0._ZN7cutlass13device_kernelIN5flash19enable_sm80_to_sm89INS1_16FlashAttnFwdSm80INS1_25CollectiveMainloopFwdSm80ILi8ELi1ELb1EN4cute5tupleIJNS5_1CILi128EEENS7_ILi64EEENS7_ILi256EEEEEELi256ENS_6half_tEfNS_4arch4Sm80ELb0ELb0ELb1ELb0ELb0ELb0ELb1ELb1EEENS1_21CollectiveEpilogueFwdINS6_IJS8_SA_S9_EEENS6_IJNS7_ILi1EEESI_SI_EEESC_SE_Li256ELb0ELb1ELb1ELb0EEENS1_19SingleTileSchedulerILb0ELb1ELb1ELi128EEEEEEEEEvNT_6ParamsE)
        /*0048*/ 	.short	0x0210
        /*004a*/ 	.short	0x0418


	//----- nvinfo : EIATTR_SW_WAR
	.align		4
.L_128:
        /*004c*/ 	.byte	0x04, 0x36
        /*004e*/ 	.short	(.L_130 - .L_129)
.L_129:
        /*0050*/ 	.word	0x00000008
.L_130:


//--------------------- .nv.info._ZN7cutlass13device_kernelIN5flash19enable_sm80_to_sm89INS1_16FlashAttnFwdSm80INS1_25CollectiveMainloopFwdSm80ILi8ELi1ELb1EN4cute5tupleIJNS5_1CILi128EEENS7_ILi48EEENS7_ILi256EEEEEELi256ENS_6half_tEfNS_4arch4Sm80ELb0ELb0ELb1ELb1ELb0ELb0ELb1ELb1EEENS1_21CollectiveEpilogueFwdINS6_IJS8_SA_S9_EEENS6_IJNS7_ILi1EEESI_SI_EEESC_SE_Li256ELb1ELb1ELb1ELb0EEENS1_36VarlenDynamicPersistentTileSchedulerILi128ELi48ELi256ELi256ELb1ELb1ELb0ELb0ELb1ELb1EEEEEEEEEvNT_6ParamsE --------------------------
	.section	.nv.info._ZN7cutlass13device_kernelIN5flash19enable_sm80_to_sm89INS1_16FlashAttnFwdSm80INS1_25CollectiveMainloopFwdSm80ILi8ELi1ELb1EN4cute5tupleIJNS5_1CILi128EEENS7_ILi48EEENS7_ILi256EEEEEELi256ENS_6half_tEfNS_4arch4Sm80ELb0ELb0ELb1ELb1ELb0ELb0ELb1ELb1EEENS1_21CollectiveEpilogueFwdINS6_IJS8_SA_S9_EEENS6_IJNS7_ILi1EEESI_SI_EEESC_SE_Li256ELb1ELb1ELb1ELb0EEENS1_36VarlenDynamicPersistentTileSchedulerILi128ELi48ELi256ELi256ELb1ELb1ELb0ELb0ELb1ELb1EEEEEEEEEvNT_6ParamsE,"",@"SHT_CUDA_INFO"
	.sectionflags	@""
	.align	4


	//----- nvinfo : EIATTR_CUDA_API_VERSION
	.align		4
        /*0000*/ 	.byte	0x04, 0x37
        /*0002*/ 	.short	(.L_132 - .L_131)
.L_131:
        /*0004*/ 	.word	0x00000082


	//----- nvinfo : EIATTR_KPARAM_INFO
	.align		4
.L_132:
        /*0008*/ 	.byte	0x04, 0x17
        /*000a*/ 	.short	(.L_134 - .L_133)
.L_133:
        /*000c*/ 	.word	0x00000000
        /*0010*/ 	.short	0x0000
        /*0012*/ 	.short	0x0000
        /*0014*/ 	.byte	0x00, 0xf0, 0xe1, 0x10


	//----- nvinfo : EIATTR_SPARSE_MMA_MASK
	.align		4
.L_134:
        /*0018*/ 	.byte	0x03, 0x50
        /*001a*/ 	.short	0x0000


	//----- nvinfo : EIATTR_MAXREG_COUNT
	.align		4
        /*001c*/ 	.byte	0x03, 0x1b
        /*001e*/ 	.short	0x00ff


	//----- nvinfo : EIATTR_MERCURY_ISA_VERSION
	.align		4
        /*0020*/ 	.byte	0x03, 0x5f
        /*0022*/ 	.short	0x0101


	//----- nvinfo : EIATTR_EXIT_INSTR_OFFSETS
	.align		4
        /*0024*/ 	.byte	0x04, 0x1c
        /*0026*/ 	.short	(.L_136 - .L_135)


	//   ....[0]....
.L_135:
        /*0028*/ 	.word	0x00000010


	//----- nvinfo : EIATTR_MAX_THREADS
	.align		4
.L_136:
        /*002c*/ 	.byte	0x04, 0x05
        /*002e*/ 	.short	(.L_138 - .L_137)
.L_137:
        /*0030*/ 	.word	0x00000100
        /*0034*/ 	.word	0x00000001
        /*0038*/ 	.word	0x00000001


	//----- nvinfo : EIATTR_CBANK_PARAM_SIZE
	.align		4
.L_138:
        /*003c*/ 	.byte	0x03, 0x19
        /*003e*/ 	.short	0x0438


	//----- nvinfo : EIATTR_PARAM_CBANK
	.align		4
        /*0040*/ 	.byte	0x04, 0x0a
        /*0042*/ 	.short	(.L_140 - .L_139)
	.align		4
.L_139:
        /*0044*/ 	.word	index@(.nv.constant0._ZN7cutlass13device_kernelIN5flash19enable_sm80_to_sm89INS1_16FlashAttnFwdSm80INS1_25CollectiveMainloopFwdSm80ILi8ELi1ELb1EN4cute5tupleIJNS5_1CILi128EEENS7_ILi48EEENS7_ILi256EEEEEELi256ENS_6half_tEfNS_4arch4Sm80ELb0ELb0ELb1ELb1ELb0ELb0ELb1ELb1EEENS1_21CollectiveEpilogueFwdINS6_IJS8_SA_S9_EEENS6_IJNS7_ILi1EEESI_SI_EEESC_SE_Li256ELb1ELb1ELb1ELb0EEENS1_36VarlenDynamicPersistentTileSchedulerILi128ELi48ELi256ELi256ELb1ELb1ELb0ELb0ELb1ELb1EEEEEEEEEvNT_6ParamsE)
        /*0048*/ 	.short	0x0210
        /*004a*/ 	.short	0x0438


	//----- nvinfo : EIATTR_SW_WAR
	.align		4
.L_140:
        /*004c*/ 	.byte	0x04, 0x36
        /*004e*/ 	.short	(.L_142 - .L_141)
.L_141:
        /*0050*/ 	.word	0x00000008
.L_142:


//--------------------- .nv.info._ZN7cutlass13device_kernelIN5flash19enable_sm80_to_sm89INS1_16FlashAttnFwdSm80INS1_25CollectiveMainloopFwdSm80ILi8ELi1ELb0EN4cute5tupleIJNS5_1CILi128EEENS7_ILi32EEENS7_ILi256EEEEEELi256ENS_6half_tEfNS_4arch4Sm80ELb0ELb0ELb1ELb1ELb0ELb1ELb1ELb1EEENS1_21CollectiveEpilogueFwdINS6_IJS8_SA_S9_EEENS6_IJNS7_ILi1EEESI_SI_EEESC_SE_Li256ELb1ELb1ELb1ELb0EEENS1_36VarlenDynamicPersistentTileSchedulerILi128ELi32ELi256ELi256ELb1ELb1ELb0ELb0ELb1ELb1EEEEEEEEEvNT_6ParamsE --------------------------
	.section	.nv.info._ZN7cutlass13device_kernelIN5flash19enable_sm80_to_sm89INS1_16FlashAttnFwdSm80INS1_25CollectiveMainloopFwdSm80ILi8ELi1ELb0EN4cute5tupleIJNS5_1CILi128EEENS7_ILi32EEENS7_ILi256EEEEEELi256ENS_6half_tEfNS_4arch4Sm80ELb0ELb0ELb1ELb1ELb0ELb1ELb1ELb1EEENS1_21CollectiveEpilogueFwdINS6_IJS8_SA_S9_EEENS6_IJNS7_ILi1EEESI_SI_EEESC_SE_Li256ELb1ELb1ELb1ELb0EEENS1_36VarlenDynamicPersistentTileSchedulerILi128ELi32ELi256ELi256ELb1ELb1ELb0ELb0ELb1ELb1EEEEEEEEEvNT_6ParamsE,"",@"SHT_CUDA_INFO"
	.sectionflags	@""
	.align	4


	//----- nvinfo : EIATTR_CUDA_API_VERSION
	.align		4
        /*0000*/ 	.byte	0x04, 0x37
        /*0002*/ 	.short	(.L_144 - .L_143)
.L_143:
        /*0004*/ 	.word	0x00000082


	//----- nvinfo : EIATTR_KPARAM_INFO
	.align		4
.L_144:
        /*0008*/ 	.byte	0x04, 0x17
        /*000a*/ 	.short	(.L_146 - .L_145)
.L_145:
        /*000c*/ 	.word	0x00000000
        /*0010*/ 	.short	0x0000
        /*0012*/ 	.short	0x0000
        /*0014*/ 	.byte	0x00, 0xf0, 0xe1, 0x10


	//----- nvinfo : EIATTR_SPARSE_MMA_MASK
	.align		4
.L_146:
        /*0018*/ 	.byte	0x03, 0x50
        /*001a*/ 	.short	0x0000


	//----- nvinfo : EIATTR_MAXREG_COUNT
	.align		4
        /*001c*/ 	.byte	0x03, 0x1b
        /*001e*/ 	.short	0x00ff


	//----- nvinfo : EIATTR_MERCURY_ISA_VERSION
	.align		4
        /*0020*/ 	.byte	0x03, 0x5f
        /*0022*/ 	.short	0x0101


	//----- nvinfo : EIATTR_EXIT_INSTR_OFFSETS
	.align		4
        /*0024*/ 	.byte	0x04, 0x1c
        /*0026*/ 	.short	(.L_148 - .L_147)


	//   ....[0]....
.L_147:
        /*0028*/ 	.word	0x00000010


	//----- nvinfo : EIATTR_MAX_THREADS
	.align		4
.L_148:
        /*002c*/ 	.byte	0x04, 0x05
        /*002e*/ 	.short	(.L_150 - .L_149)
.L_149:
        /*0030*/ 	.word	0x00000100
        /*0034*/ 	.word	0x00000001
        /*0038*/ 	.word	0x00000001


	//----- nvinfo : EIATTR_CBANK_PARAM_SIZE
	.align		4
.L_150:
        /*003c*/ 	.byte	0x03, 0x19
        /*003e*/ 	.short	0x0438


	//----- nvinfo : EIATTR_PARAM_CBANK
	.align		4
        /*0040*/ 	.byte	0x04, 0x0a
        /*0042*/ 	.short	(.L_152 - .L_151)
	.align		4
.L_151:
        /*0044*/ 	.word	index@(.nv.constant0._ZN7cutlass13device_kernelIN5flash19enable_sm80_to_sm89INS1_16FlashAttnFwdSm80INS1_25CollectiveMainloopFwdSm80ILi8ELi1ELb0EN4cute5tupleIJNS5_1CILi128EEENS7_ILi32EEENS7_ILi256EEEEEELi256ENS_6half_tEfNS_4arch4Sm80ELb0ELb0ELb1ELb1ELb0ELb1ELb1ELb1EEENS1_21CollectiveEpilogueFwdINS6_IJS8_SA_S9_EEENS6_IJNS7_ILi1EEESI_SI_EEESC_SE_Li256ELb1ELb1ELb1ELb0EEENS1_36VarlenDynamicPersistentTileSchedulerILi128ELi32ELi256ELi256ELb1ELb1ELb0ELb0ELb1ELb1EEEEEEEEEvNT_6ParamsE)
        /*0048*/ 	.short	0x0210
        /*004a*/ 	.short	0x0438


	//----- nvinfo : EIATTR_SW_WAR
	.align		4
.L_152:
        /*004c*/ 	.byte	0x04, 0x36
        /*004e*/ 	.short	(.L_154 - .L_153)
.L_153:
        /*0050*/ 	.word	0x00000008
.L_154:


//--------------------- .nv.info._ZN7cutlass13device_kernelIN5flash19enable_sm80_to_sm89INS1_16FlashAttnFwdSm80INS1_25CollectiveMainloopFwdSm80ILi8ELi1ELb1EN4cute5tupleIJNS5_1CILi128EEENS7_ILi48EEENS7_ILi256EEEEEELi256ENS_6half_tEfNS_4arch4Sm80ELb0ELb1ELb1ELb0ELb0ELb0ELb1ELb1EEENS1_21CollectiveEpilogueFwdINS6_IJS8_SA_S9_EEENS6_IJNS7_ILi1EEESI_SI_EEESC_SE_Li256ELb0ELb1ELb1ELb0EEENS1_19SingleTileSchedulerILb0ELb1ELb1ELi128EEEEEEEEEvNT_6ParamsE --------------------------
	.section	.nv.info._ZN7cutlass13device_kernelIN5flash19enable_sm80_to_sm89INS1_16FlashAttnFwdSm80INS1_25CollectiveMainloopFwdSm80ILi8ELi1ELb1EN4cute5tupleIJNS5_1CILi128EEENS7_ILi48EEENS7_ILi256EEEEEELi256ENS_6half_tEfNS_4arch4Sm80ELb0ELb1ELb1ELb0ELb0ELb0ELb1ELb1EEENS1_21CollectiveEpilogueFwdINS6_IJS8_SA_S9_EEENS6_IJNS7_ILi1EEESI_SI_EEESC_SE_Li256ELb0ELb1ELb1ELb0EEENS1_19SingleTileSchedulerILb0ELb1ELb1ELi128EEEEEEEEEvNT_6ParamsE,"",@"SHT_CUDA_INFO"
	.sectionflags	@""
	.align	4


	//----- nvinfo : EIATTR_CUDA_API_VERSION
	.align		4
        /*0000*/ 	.byte	0x04, 0x37
        /*0002*/ 	.short	(.L_156 - .L_155)
.L_155:
        /*0004*/ 	.word	0x00000082


	//----- nvinfo : EIATTR_KPARAM_INFO
	.align		4
.L_156:
        /*0008*/ 	.byte	0x04, 0x17
        /*000a*/ 	.short	(.L_158 - .L_157)
.L_157:
        /*000c*/ 	.word	0x00000000
        /*0010*/ 	.short	0x0000
        /*0012*/ 	.short	0x0000
        /*0014*/ 	.byte	0x00, 0xf0, 0x61, 0x10


	//----- nvinfo : EIATTR_SPARSE_MMA_MASK
	.align		4
.L_158:
        /*0018*/ 	.byte	0x03, 0x50
        /*001a*/ 	.short	0x0000


	//----- nvinfo : EIATTR_MAXREG_COUNT
	.align		4
        /*001c*/ 	.byte	0x03, 0x1b
        /*001e*/ 	.short	0x00ff


	//----- nvinfo : EIATTR_MERCURY_ISA_VERSION
	.align		4
        /*0020*/ 	.byte	0x03, 0x5f
        /*0022*/ 	.short	0x0101


	//----- nvinfo : EIATTR_EXIT_INSTR_OFFSETS
	.align		4
        /*0024*/ 	.byte	0x04, 0x1c
        /*0026*/ 	.short	(.L_160 - .L_159)


	//   ....[0]....
.L_159:
        /*0028*/ 	.word	0x00000010


	//----- nvinfo : EIATTR_MAX_THREADS
	.align		4
.L_160:
        /*002c*/ 	.byte	0x04, 0x05
        /*002e*/ 	.short	(.L_162 - .L_161)
.L_161:
        /*0030*/ 	.word	0x00000100
        /*0034*/ 	.word	0x00000001
        /*0038*/ 	.word	0x00000001


	//----- nvinfo : EIATTR_CBANK_PARAM_SIZE
	.align		4
.L_162:
        /*003c*/ 	.byte	0x03, 0x19
        /*003e*/ 	.short	0x0418


	//----- nvinfo : EIATTR_PARAM_CBANK
	.align		4
        /*0040*/ 	.byte	0x04, 0x0a
        /*0042*/ 	.short	(.L_164 - .L_163)
	.align		4
.L_163:
        /*0044*/ 	.word	index@(.nv.constant0._ZN7cutlass13device_kernelIN5flash19enable_sm80_to_sm89INS1_16FlashAttnFwdSm80INS1_25CollectiveMainloopFwdSm80ILi8ELi1ELb1EN4cute5tupleIJNS5_1CILi128EEENS7_ILi48EEENS7_ILi256EEEEEELi256ENS_6half_tEfNS_4arch4Sm80ELb0ELb1ELb1ELb0ELb0ELb0ELb1ELb1EEENS1_21CollectiveEpilogueFwdINS6_IJS8_SA_S9_EEENS6_IJNS7_ILi1EEESI_SI_EEESC_SE_Li256ELb0ELb1ELb1ELb0EEENS1_19SingleTileSchedulerILb0ELb1ELb1ELi128EEEEEEEEEvNT_6ParamsE)
        /*0048*/ 	.short	0x0210
        /*004a*/ 	.short	0x0418


	//----- nvinfo : EIATTR_SW_WAR
	.align		4
.L_164:
        /*004c*/ 	.byte	0x04, 0x36
        /*004e*/ 	.short	(.L_166 - .L_165)
.L_165:
        /*0050*/ 	.word	0x00000008
.L_166:


//--------------------- .nv.info._ZN7cutlass13device_kernelIN5flash19enable_sm80_to_sm89INS1_16FlashAttnFwdSm80INS1_25CollectiveMainloopFwdSm80ILi8ELi1ELb1EN4cute5tupleIJNS5_1CILi128EEENS7_ILi48EEENS7_ILi256EEEEEELi256ENS_6half_tEfNS_4arch4Sm80ELb0ELb1ELb1ELb1ELb0ELb0ELb1ELb1EEENS1_21CollectiveEpilogueFwdINS6_IJS8_SA_S9_EEENS6_IJNS7_ILi1EEESI_SI_EEESC_SE_Li256ELb1ELb1ELb1ELb0EEENS1_36VarlenDynamicPersistentTileSchedulerILi128ELi48ELi256ELi256ELb1ELb1ELb0ELb1ELb0ELb1EEEEEEEEEvNT_6ParamsE --------------------------
	.section	.nv.info._ZN7cutlass13device_kernelIN5flash19enable_sm80_to_sm89INS1_16FlashAttnFwdSm80INS1_25CollectiveMainloopFwdSm80ILi8ELi1ELb1EN4cute5tupleIJNS5_1CILi128EEENS7_ILi48EEENS7_ILi256EEEEEELi256ENS_6half_tEfNS_4arch4Sm80ELb0ELb1ELb1ELb1ELb0ELb0ELb1ELb1EEENS1_21CollectiveEpilogueFwdINS6_IJS8_SA_S9_EEENS6_IJNS7_ILi1EEESI_SI_EEESC_SE_Li256ELb1ELb1ELb1ELb0EEENS1_36VarlenDynamicPersistentTileSchedulerILi128ELi48ELi256ELi256ELb1ELb1ELb0ELb1ELb0ELb1EEEEEEEEEvNT_6ParamsE,"",@"SHT_CUDA_INFO"
	.sectionflags	@""
	.align	4


	//----- nvinfo : EIATTR_CUDA_API_VERSION
	.align		4
        /*0000*/ 	.byte	0x04, 0x37
        /*0002*/ 	.short	(.L_168 - .L_167)
.L_167:
        /*0004*/ 	.word	0x00000082


	//----- nvinfo : EIATTR_KPARAM_INFO
	.align		4
.L_168:
        /*0008*/ 	.byte	0x04, 0x17
        /*000a*/ 	.short	(.L_170 - .L_169)
.L_169:
        /*000c*/ 	.word	0x00000000
        /*0010*/ 	.short	0x0000
        /*0012*/ 	.short	0x0000
        /*0014*/ 	.byte	0x00, 0xf0, 0xe1, 0x10


	//----- nvinfo : EIATTR_SPARSE_MMA_MASK
	.align		4
.L_170:
        /*0018*/ 	.byte	0x03, 0x50
        /*001a*/ 	.short	0x0000


	//----- nvinfo : EIATTR_MAXREG_COUNT
	.align		4
        /*001c*/ 	.byte	0x03, 0x1b
        /*001e*/ 	.short	0x00ff


	//----- nvinfo : EIATTR_MERCURY_ISA_VERSION
	.align		4
        /*0020*/ 	.byte	0x03, 0x5f
        /*0022*/ 	.short	0x0101


	//----- nvinfo : EIATTR_EXIT_INSTR_OFFSETS
	.align		4
        /*0024*/ 	.byte	0x04, 0x1c
        /*0026*/ 	.short	(.L_172 - .L_171)


	//   ....[0]....
.L_171:
        /*0028*/ 	.word	0x00000010


	//----- nvinfo : EIATTR_MAX_THREADS
	.align		4
.L_172:
        /*002c*/ 	.byte	0x04, 0x05
        /*002e*/ 	.short	(.L_174 - .L_173)
.L_173:
        /*0030*/ 	.word	0x00000100
        /*0034*/ 	.word	0x00000001
        /*0038*/ 	.word	0x00000001


	//----- nvinfo : EIATTR_CBANK_PARAM_SIZE
	.align		4
.L_174:
        /*003c*/ 	.byte	0x03, 0x19
        /*003e*/ 	.short	0x0438


	//----- nvinfo : EIATTR_PARAM_CBANK
	.align		4
        /*0040*/ 	.byte	0x04, 0x0a
        /*0042*/ 	.short	(.L_176 - .L_175)
	.align		4
.L_175:
        /*0044*/ 	.word	index@(.nv.constant0._ZN7cutlass13device_kernelIN5flash19enable_sm80_to_sm89INS1_16FlashAttnFwdSm80INS1_25CollectiveMainloopFwdSm80ILi8ELi1ELb1EN4cute5tupleIJNS5_1CILi128EEENS7_ILi48EEENS7_ILi256EEEEEELi256ENS_6half_tEfNS_4arch4Sm80ELb0ELb1ELb1ELb1ELb0ELb0ELb1ELb1EEENS1_21CollectiveEpilogueFwdINS6_IJS8_SA_S9_EEENS6_IJNS7_ILi1EEESI_SI_EEESC_SE_Li256ELb1ELb1ELb1ELb0EEENS1_36VarlenDynamicPersistentTileSchedulerILi128ELi48ELi256ELi256ELb1ELb1ELb0ELb1ELb0ELb1EEEEEEEEEvNT_6ParamsE)
        /*0048*/ 	.short	0x0210
        /*004a*/ 	.short	0x0438


	//----- nvinfo : EIATTR_SW_WAR
	.align		4
.L_176:
        /*004c*/ 	.byte	0x04, 0x36
        /*004e*/ 	.short	(.L_178 - .L_177)
.L_177:
        /*0050*/ 	.word	0x00000008
.L_178:


//--------------------- .nv.info._ZN7cutlass13device_kernelIN5flash19enable_sm80_to_sm89INS1_16FlashAttnFwdSm80INS1_25CollectiveMainloopFwdSm80ILi8ELi1ELb0EN4cute5tupleIJNS5_1CILi128EEENS7_ILi32EEENS7_ILi256EEEEEELi256ENS_6half_tEfNS_4arch4Sm80ELb0ELb1ELb1ELb1ELb0ELb1ELb1ELb1EEENS1_21CollectiveEpilogueFwdINS6_IJS8_SA_S9_EEENS6_IJNS7_ILi1EEESI_SI_EEESC_SE_Li256ELb1ELb1ELb1ELb0EEENS1_36VarlenDynamicPersistentTileSchedulerILi128ELi32ELi256ELi256ELb1ELb1ELb0ELb1ELb0ELb1EEEEEEEEEvNT_6ParamsE --------------------------
	.section	.nv.info._ZN7cutlass13device_kernelIN5flash19enable_sm80_to_sm89INS1_16FlashAttnFwdSm80INS1_25CollectiveMainloopFwdSm80ILi8ELi1ELb0EN4cute5tupleIJNS5_1CILi128EEENS7_ILi32EEENS7_ILi256EEEEEELi256ENS_6half_tEfNS_4arch4Sm80ELb0ELb1ELb1ELb1ELb0ELb1ELb1ELb1EEENS1_21CollectiveEpilogueFwdINS6_IJS8_SA_S9_EEENS6_IJNS7_ILi1EEESI_SI_EEESC_SE_Li256ELb1ELb1ELb1ELb0EEENS1_36VarlenDynamicPersistentTileSchedulerILi128ELi32ELi256ELi256ELb1ELb1ELb0ELb1ELb0ELb1EEEEEEEEEvNT_6ParamsE,"",@"SHT_CUDA_INFO"
	.sectionflags	@""
	.align	4


	//----- nvinfo : EIATTR_CUDA_API_VERSION
	.align		4
        /*0000*/ 	.byte	0x04, 0x37
        /*0002*/ 	.short	(.L_180 - .L_179)
.L_179:
        /*0004*/ 	.word	0x00000082


	//----- nvinfo : EIATTR_KPARAM_INFO
	.align		4
.L_180:
        /*0008*/ 	.byte	0x04, 0x17
        /*000a*/ 	.short	(.L_182 - .L_181)
.L_181:
        /*000c*/ 	.word	0x00000000
        /*0010*/ 	.short	0x0000
        /*0012*/ 	.short	0x0000
        /*0014*/ 	.byte	0x00, 0xf0, 0xe1, 0x10


	//----- nvinfo : EIATTR_SPARSE_MMA_MASK
	.align		4
.L_182:
        /*0018*/ 	.byte	0x03, 0x50
        /*001a*/ 	.short	0x0000


	//----- nvinfo : EIATTR_MAXREG_COUNT
	.align		4
        /*001c*/ 	.byte	0x03, 0x1b
        /*001e*/ 	.short	0x00ff


	//----- nvinfo : EIATTR_MERCURY_ISA_VERSION
	.align		4
        /*0020*/ 	.byte	0x03, 0x5f
        /*0022*/ 	.short	0x0101


	//----- nvinfo : EIATTR_EXIT_INSTR_OFFSETS
	.align		4
        /*0024*/ 	.byte	0x04, 0x1c
        /*0026*/ 	.short	(.L_184 - .L_183)


	//   ....[0]....
.L_183:
        /*0028*/ 	.word	0x00000010


	//----- nvinfo : EIATTR_MAX_THREADS
	.align		4
.L_184:
        /*002c*/ 	.byte	0x04, 0x05
        /*002e*/ 	.short	(.L_186 - .L_185)
.L_185:
        /*0030*/ 	.word	0x00000100
        /*0034*/ 	.word	0x00000001
        /*0038*/ 	.word	0x00000001


	//----- nvinfo : EIATTR_CBANK_PARAM_SIZE
	.align		4
.L_186:
        /*003c*/ 	.byte	0x03, 0x19
        /*003e*/ 	.short	0x0438


	//----- nvinfo : EIATTR_PARAM_CBANK
	.align		4
        /*0040*/ 	.byte	0x04, 0x0a
        /*0042*/ 	.short	(.L_188 - .L_187)
	.align		4
.L_187:
        /*0044*/ 	.word	index@(.nv.constant0._ZN7cutlass13device_kernelIN5flash19enable_sm80_to_sm89INS1_16FlashAttnFwdSm80INS1_25CollectiveMainloopFwdSm80ILi8ELi1ELb0EN4cute5tupleIJNS5_1CILi128EEENS7_ILi32EEENS7_ILi256EEEEEELi256ENS_6half_tEfNS_4arch4Sm80ELb0ELb1ELb1ELb1ELb0ELb1ELb1ELb1EEENS1_21CollectiveEpilogueFwdINS6_IJS8_SA_S9_EEENS6_IJNS7_ILi1EEESI_SI_EEESC_SE_Li256ELb1ELb1ELb1ELb0EEENS1_36VarlenDynamicPersistentTileSchedulerILi128ELi32ELi256ELi256ELb1ELb1ELb0ELb1ELb0ELb1EEEEEEEEEvNT_6ParamsE)
        /*0048*/ 	.short	0x0210
        /*004a*/ 	.short	0x0438


	//----- nvinfo : EIATTR_SW_WAR
	.align		4
.L_188:
        /*004c*/ 	.byte	0x04, 0x36
        /*004e*/ 	.short	(.L_190 - .L_189)
.L_189:
        /*0050*/ 	.word	0x00000008
.L_190:


//--------------------- .nv.info._ZN7cutlass13device_kernelIN5flash19enable_sm80_to_sm89INS1_16FlashAttnFwdSm80INS1_25CollectiveMainloopFwdSm80ILi8ELi1ELb1EN4cute5tupleIJNS5_1CILi128EEENS7_ILi64EEENS7_ILi256EEEEEELi256ENS_6half_tEfNS_4arch4Sm80ELb1ELb0ELb1ELb0ELb0ELb0ELb1ELb1EEENS1_21CollectiveEpilogueFwdINS6_IJS8_SA_S9_EEENS6_IJNS7_ILi1EEESI_SI_EEESC_SE_Li256ELb0ELb1ELb1ELb0EEENS1_30DynamicPersistentTileSchedulerILi256ELi256ELb1ELb1ELb0EEEEEEEEEvNT_6ParamsE --------------------------
	.section	.nv.info._ZN7cutlass13device_kernelIN5flash19enable_sm80_to_sm89INS1_16FlashAttnFwdSm80INS1_25CollectiveMainloopFwdSm80ILi8ELi1ELb1EN4cute5tupleIJNS5_1CILi128EEENS7_ILi64EEENS7_ILi256EEEEEELi256ENS_6half_tEfNS_4arch4Sm80ELb1ELb0ELb1ELb0ELb0ELb0ELb1ELb1EEENS1_21CollectiveEpilogueFwdINS6_IJS8_SA_S9_EEENS6_IJNS7_ILi1EEESI_SI_EEESC_SE_Li256ELb0ELb1ELb1ELb0EEENS1_30DynamicPersistentTileSchedulerILi256ELi256ELb1ELb1ELb0EEEEEEEEEvNT_6ParamsE,"",@"SHT_CUDA_INFO"
	.sectionflags	@""
	.align	4


	//----- nvinfo : EIATTR_CUDA_API_VERSION
	.align		4
        /*0000*/ 	.byte	0x04, 0x37
        /*0002*/ 	.short	(.L_192 - .L_191)
.L_191:
        /*0004*/ 	.word	0x00000082


	//----- nvinfo : EIATTR_KPARAM_INFO
	.align		4
.L_192:
        /*0008*/ 	.byte	0x04, 0x17
        /*000a*/ 	.short	(.L_194 - .L_193)
.L_193:
        /*000c*/ 	.word	0x00000000
        /*0010*/ 	.short	0x0000
        /*0012*/ 	.short	0x0000
        /*0014*/ 	.byte	0x00, 0xf0, 0xa1, 0x10


	//----- nvinfo : EIATTR_SPARSE_MMA_MASK
	.align		4
.L_194:
        /*0018*/ 	.byte	0x03, 0x50
        /*001a*/ 	.short	0x0000


	//----- nvinfo : EIATTR_MAXREG_COUNT
	.align		4
        /*001c*/ 	.byte	0x03, 0x1b
        /*001e*/ 	.short	0x00ff


	//----- nvinfo : EIATTR_MERCURY_ISA_VERSION
	.align		4
        /*0020*/ 	.byte	0x03, 0x5f
        /*0022*/ 	.short	0x0101


	//----- nvinfo : EIATTR_EXIT_INSTR_OFFSETS
	.align		4
        /*0024*/ 	.byte	0x04, 0x1c
        /*0026*/ 	.short	(.L_196 - .L_195)


	//   ....[0]....
.L_195:
        /*0028*/ 	.word	0x00000010


	//----- nvinfo : EIATTR_MAX_THREADS
	.align		4
.L_196:
        /*002c*/ 	.byte	0x04, 0x05
        /*002e*/ 	.short	(.L_198 - .L_197)
.L_197:
        /*0030*/ 	.word	0x00000100
        /*0034*/ 	.word	0x00000001
        /*0038*/ 	.word	0x00000001


	//----- nvinfo : EIATTR_CBANK_PARAM_SIZE
	.align		4
.L_198:
        /*003c*/ 	.byte	0x03, 0x19
        /*003e*/ 	.short	0x0428


	//----- nvinfo : EIATTR_PARAM_CBANK
	.align		4
        /*0040*/ 	.byte	0x04, 0x0a
        /*0042*/ 	.short	(.L_200 - .L_199)
	.align		4
.L_199:
        /*0044*/ 	.word	index@(.nv.constant0._ZN7cutlass13device_kernelIN5flash19enable_sm80_to_sm89INS1_16FlashAttnFwdSm80INS1_25CollectiveMainloopFwdSm80ILi8ELi1ELb1EN4cute5tupleIJNS5_1CILi128EEENS7_ILi64EEENS7_ILi256EEEEEELi256ENS_6half_tEfNS_4arch4Sm80ELb1ELb0ELb1ELb0ELb0ELb0ELb1ELb1EEENS1_21CollectiveEpilogueFwdINS6_IJS8_SA_S9_EEENS6_IJNS7_ILi1EEESI_SI_EEESC_SE_Li256ELb0ELb1ELb1ELb0EEENS1_30DynamicPersistentTileSchedulerILi256ELi256ELb1ELb1ELb0EEEEEEEEEvNT_6ParamsE)
        /*0048*/ 	.short	0x0210
        /*004a*/ 	.short	0x0428


	//----- nvinfo : EIATTR_SW_WAR
	.align		4
.L_200:
        /*004c*/ 	.byte	0x04, 0x36
        /*004e*/ 	.short	(.L_202 - .L_201)
.L_201:
        /*0050*/ 	.word	0x00000008
.L_202:


//--------------------- .nv.info._ZN7cutlass13device_kernelIN5flash19enable_sm80_to_sm89INS1_16FlashAttnFwdSm80INS1_25CollectiveMainloopFwdSm80ILi8ELi1ELb1EN4cute5tupleIJNS5_1CILi128EEENS7_ILi48EEENS7_ILi256EEEEEELi256ENS_6half_tEfNS_4arch4Sm80ELb1ELb0ELb1ELb1ELb0ELb0ELb1ELb1EEENS1_21CollectiveEpilogueFwdINS6_IJS8_SA_S9_EEENS6_IJNS7_ILi1EEESI_SI_EEESC_SE_Li256ELb1ELb1ELb1ELb0EEENS1_36VarlenDynamicPersistentTileSchedulerILi128ELi48ELi256ELi256ELb1ELb1ELb0ELb1ELb1ELb1EEEEEEEEEvNT_6ParamsE --------------------------
	.section	.nv.info._ZN7cutlass13device_kernelIN5flash19enable_sm80_to_sm89INS1_16FlashAttnFwdSm80INS1_25CollectiveMainloopFwdSm80ILi8ELi1ELb1EN4cute5tupleIJNS5_1CILi128EEENS7_ILi48EEENS7_ILi256EEEEEELi256ENS_6half_tEfNS_4arch4Sm80ELb1ELb0ELb1ELb1ELb0ELb0ELb1ELb1EEENS1_21CollectiveEpilogueFwdINS6_IJS8_SA_S9_EEENS6_IJNS7_ILi1EEESI_SI_EEESC_SE_Li256ELb1ELb1ELb1ELb0EEENS1_36VarlenDynamicPersistentTileSchedulerILi128ELi48ELi256ELi256ELb1ELb1ELb0ELb1ELb1ELb1EEEEEEEEEvNT_6ParamsE,"",@"SHT_CUDA_INFO"
	.sectionflags	@""
	.align	4


	//----- nvinfo : EIATTR_CUDA_API_VERSION
	.align		4
        /*0000*/ 	.byte	0x04, 0x37
        /*0002*/ 	.short	(.L_204 - .L_203)
.L_203:
        /*0004*/ 	.word	0x00000082


	//----- nvinfo : EIATTR_KPARAM_INFO
	.align		4
.L_204:
        /*0008*/ 	.byte	0x04, 0x17
        /*000a*/ 	.short	(.L_206 - .L_205)
.L_205:
        /*000c*/ 	.word	0x00000000
        /*0010*/ 	.short	0x0000
        /*0012*/ 	.short	0x0000
        /*0014*/ 	.byte	0x00, 0xf0, 0xe1, 0x10


	//----- nvinfo : EIATTR_SPARSE_MMA_MASK
	.align		4
.L_206:
        /*0018*/ 	.byte	0x03, 0x50
        /*001a*/ 	.short	0x0000


	//----- nvinfo : EIATTR_MAXREG_COUNT
	.align		4
        /*001c*/ 	.byte	0x03, 0x1b
        /*001e*/ 	.short	0x00ff


	//----- nvinfo : EIATTR_MERCURY_ISA_VERSION
	.align		4
        /*0020*/ 	.byte	0x03, 0x5f
        /*0022*/ 	.short	0x0101


	//----- nvinfo : EIATTR_EXIT_INSTR_OFFSETS
	.align		4
        /*0024*/ 	.byte	0x04, 0x1c
        /*0026*/ 	.short	(.L_208 - .L_207)


	//   ....[0]....
.L_207:
        /*0028*/ 	.word	0x00000010


	//----- nvinfo : EIATTR_MAX_THREADS
	.align		4
.L_208:
        /*002c*/ 	.byte	0x04, 0x05
        /*002e*/ 	.short	(.L_210 - .L_209)
.L_209:
        /*0030*/ 	.word	0x00000100
        /*0034*/ 	.word	0x00000001
        /*0038*/ 	.word	0x00000001


	//----- nvinfo : EIATTR_CBANK_PARAM_SIZE
	.align		4
.L_210:
        /*003c*/ 	.byte	0x03, 0x19
        /*003e*/ 	.short	0x0438


	//----- nvinfo : EIATTR_PARAM_CBANK
	.align		4
        /*0040*/ 	.byte	0x04, 0x0a
        /*0042*/ 	.short	(.L_212 - .L_211)
	.align		4
.L_211:
        /*0044*/ 	.word	index@(.nv.constant0._ZN7cutlass13device_kernelIN5flash19enable_sm80_to_sm89INS1_16FlashAttnFwdSm80INS1_25CollectiveMainloopFwdSm80ILi8ELi1ELb1EN4cute5tupleIJNS5_1CILi128EEENS7_ILi48EEENS7_ILi256EEEEEELi256ENS_6half_tEfNS_4arch4Sm80ELb1ELb0ELb1ELb1ELb0ELb0ELb1ELb1EEENS1_21CollectiveEpilogueFwdINS6_IJS8_SA_S9_EEENS6_IJNS7_ILi1EEESI_SI_EEESC_SE_Li256ELb1ELb1ELb1ELb0EEENS1_36VarlenDynamicPersistentTileSchedulerILi128ELi48ELi256ELi256ELb1ELb1ELb0ELb1ELb1ELb1EEEEEEEEEvNT_6ParamsE)
        /*0048*/ 	.short	0x0210
        /*004a*/ 	.short	0x0438


	//----- nvinfo : EIATTR_SW_WAR
	.align		4
.L_212:
        /*004c*/ 	.byte	0x04, 0x36
        /*004e*/ 	.short	(.L_214 - .L_213)
.L_213:
        /*0050*/ 	.word	0x00000008
.L_214:


//--------------------- .nv.info._ZN7cutlass13device_kernelIN5flash19enable_sm80_to_sm89INS1_16FlashAttnFwdSm80INS1_25CollectiveMainloopFwdSm80ILi8ELi1ELb0EN4cute5tupleIJNS5_1CILi128EEENS7_ILi32EEENS7_ILi256EEEEEELi256ENS_6half_tEfNS_4arch4Sm80ELb1ELb0ELb1ELb1ELb0ELb1ELb1ELb1EEENS1_21CollectiveEpilogueFwdINS6_IJS8_SA_S9_EEENS6_IJNS7_ILi1EEESI_SI_EEESC_SE_Li256ELb1ELb1ELb1ELb0EEENS1_36VarlenDynamicPersistentTileSchedulerILi128ELi32ELi256ELi256ELb1ELb1ELb0ELb1ELb1ELb1EEEEEEEEEvNT_6ParamsE --------------------------
	.section	.nv.info._ZN7cutlass13device_kernelIN5flash19enable_sm80_to_sm89INS1_16FlashAttnFwdSm80INS1_25CollectiveMainloopFwdSm80ILi8ELi1ELb0EN4cute5tupleIJNS5_1CILi128EEENS7_ILi32EEENS7_ILi256EEEEEELi256ENS_6half_tEfNS_4arch4Sm80ELb1ELb0ELb1ELb1ELb0ELb1ELb1ELb1EEENS1_21CollectiveEpilogueFwdINS6_IJS8_SA_S9_EEENS6_IJNS7_ILi1EEESI_SI_EEESC_SE_Li256ELb1ELb1ELb1ELb0EEENS1_36VarlenDynamicPersistentTileSchedulerILi128ELi32ELi256ELi256ELb1ELb1ELb0ELb1ELb1ELb1EEEEEEEEEvNT_6ParamsE,"",@"SHT_CUDA_INFO"
	.sectionflags	@""
	.align	4


	//----- nvinfo : EIATTR_CUDA_API_VERSION
	.align		4
        /*0000*/ 	.byte	0x04, 0x37
        /*0002*/ 	.short	(.L_216 - .L_215)
.L_215:
        /*0004*/ 	.word	0x00000082


	//----- nvinfo : EIATTR_KPARAM_INFO
	.align		4
.L_216:
        /*0008*/ 	.byte	0x04, 0x17
        /*000a*/ 	.short	(.L_218 - .L_217)
.L_217:
        /*000c*/ 	.word	0x00000000
        /*0010*/ 	.short	0x0000
        /*0012*/ 	.short	0x0000
        /*0014*/ 	.byte	0x00, 0xf0, 0xe1, 0x10


	//----- nvinfo : EIATTR_SPARSE_MMA_MASK
	.align		4
.L_218:
        /*0018*/ 	.byte	0x03, 0x50
        /*001a*/ 	.short	0x0000


	//----- nvinfo : EIATTR_MAXREG_COUNT
	.align		4
        /*001c*/ 	.byte	0x03, 0x1b
        /*001e*/ 	.short	0x00ff


	//----- nvinfo : EIATTR_MERCURY_ISA_VERSION
	.align		4
        /*0020*/ 	.byte	0x03, 0x5f
        /*0022*/ 	.short	0x0101


	//----- nvinfo : EIATTR_EXIT_INSTR_OFFSETS
	.align		4
        /*0024*/ 	.byte	0x04, 0x1c
        /*0026*/ 	.short	(.L_220 - .L_219)


	//   ....[0]....
.L_219:
        /*0028*/ 	.word	0x00000010


	//----- nvinfo : EIATTR_MAX_THREADS
	.align		4
.L_220:
        /*002c*/ 	.byte	0x04, 0x05
        /*002e*/ 	.short	(.L_222 - .L_221)
.L_221:
        /*0030*/ 	.word	0x00000100
        /*0034*/ 	.word	0x00000001
        /*0038*/ 	.word	0x00000001


	//----- nvinfo : EIATTR_CBANK_PARAM_SIZE
	.align		4
.L_222:
        /*003c*/ 	.byte	0x03, 0x19
        /*003e*/ 	.short	0x0438


	//----- nvinfo : EIATTR_PARAM_CBANK
	.align		4
        /*0040*/ 	.byte	0x04, 0x0a
        /*0042*/ 	.short	(.L_224 - .L_223)
	.align		4
.L_223:
        /*0044*/ 	.word	index@(.nv.constant0._ZN7cutlass13device_kernelIN5flash19enable_sm80_to_sm89INS1_16FlashAttnFwdSm80INS1_25CollectiveMainloopFwdSm80ILi8ELi1ELb0EN4cute5tupleIJNS5_1CILi128EEENS7_ILi32EEENS7_ILi256EEEEEELi256ENS_6half_tEfNS_4arch4Sm80ELb1ELb0ELb1ELb1ELb0ELb1ELb1ELb1EEENS1_21CollectiveEpilogueFwdINS6_IJS8_SA_S9_EEENS6_IJNS7_ILi1EEESI_SI_EEESC_SE_Li256ELb1ELb1ELb1ELb0EEENS1_36VarlenDynamicPersistentTileSchedulerILi128ELi32ELi256ELi256ELb1ELb1ELb0ELb1ELb1ELb1EEEEEEEEEvNT_6ParamsE)
        /*0048*/ 	.short	0x0210
        /*004a*/ 	.short	0x0438


	//----- nvinfo : EIATTR_SW_WAR
	.align		4
.L_224:
        /*004c*/ 	.byte	0x04, 0x36
        /*004e*/ 	.short	(.L_226 - .L_225)
.L_225:
        /*0050*/ 	.word	0x00000008
.L_226:


//--------------------- .nv.info._ZN7cutlass13device_kernelIN5flash19enable_sm80_to_sm89INS1_16FlashAttnFwdSm80INS1_25CollectiveMainloopFwdSm80ILi8ELi1ELb0EN4cute5tupleIJNS5_1CILi128EEENS7_ILi96EEENS7_ILi256EEEEEELi256ENS_6half_tEfNS_4arch4Sm80ELb0ELb0ELb1ELb0ELb0ELb0ELb1ELb1EEENS1_21CollectiveEpilogueFwdINS6_IJS8_SA_S9_EEENS6_IJNS7_ILi1EEESI_SI_EEESC_SE_Li256ELb0ELb1ELb1ELb0EEENS1_19SingleTileSchedulerILb0ELb1ELb1ELi128EEEEEEEEEvNT_6ParamsE --------------------------
	.section	.nv.info._ZN7cutlass13device_kernelIN5flash19enable_sm80_to_sm89INS1_16FlashAttnFwdSm80INS1_25CollectiveMainloopFwdSm80ILi8ELi1ELb0EN4cute5tupleIJNS5_1CILi128EEENS7_ILi96EEENS7_ILi256EEEEEELi256ENS_6half_tEfNS_4arch4Sm80ELb0ELb0ELb1ELb0ELb0ELb0ELb1ELb1EEENS1_21CollectiveEpilogueFwdINS6_IJS8_SA_S9_EEENS6_IJNS7_ILi1EEESI_SI_EEESC_SE_Li256ELb0ELb1ELb1ELb0EEENS1_19SingleTileSchedulerILb0ELb1ELb1ELi128EEEEEEEEEvNT_6ParamsE,"",@"SHT_CUDA_INFO"
	.sectionflags	@""
	.align	4


	//----- nvinfo : EIATTR_CUDA_API_VERSION
	.align		4
        /*0000*/ 	.byte	0x04, 0x37
        /*0002*/ 	.short	(.L_228 - .L_227)
.L_227:
        /*0004*/ 	.word	0x00000082


	//----- nvinfo : EIATTR_KPARAM_INFO
	.align		4
.L_228:
        /*0008*/ 	.byte	0x04, 0x17
        /*000a*/ 	.short	(.L_230 - .L_229)
.L_229:
        /*000c*/ 	.word	0x00000000
        /*0010*/ 	.short	0x0000
        /*0012*/ 	.short	0x0000
        /*0014*/ 	.byte	0x00, 0xf0, 0x61, 0x10


	//----- nvinfo : EIATTR_SPARSE_MMA_MASK
	.align		4
.L_230:
        /*0018*/ 	.byte	0x03, 0x50
        /*001a*/ 	.short	0x0000


	//----- nvinfo : EIATTR_MAXREG_COUNT
	.align		4
        /*001c*/ 	.byte	0x03, 0x1b
        /*001e*/ 	.short	0x00ff


	//----- nvinfo : EIATTR_MERCURY_ISA_VERSION
	.align		4
        /*0020*/ 	.byte	0x03, 0x5f
        /*0022*/ 	.short	0x0101


	//----- nvinfo : EIATTR_EXIT_INSTR_OFFSETS
	.align		4
        /*0024*/ 	.byte	0x04, 0x1c
        /*0026*/ 	.short	(.L_232 - .L_231)


	//   ....[0]....
.L_231:
        /*0028*/ 	.word	0x00000010


	//----- nvinfo : EIATTR_MAX_THREADS
	.align		4
.L_232:
        /*002c*/ 	.byte	0x04, 0x05
        /*002e*/ 	.short	(.L_234 - .L_233)
.L_233:
        /*0030*/ 	.word	0x00000100
        /*0034*/ 	.word	0x00000001
        /*0038*/ 	.word	0x00000001


	//----- nvinfo : EIATTR_CBANK_PARAM_SIZE
	.align		4
.L_234:
        /*003c*/ 	.byte	0x03, 0x19
        /*003e*/ 	.short	0x0418


	//----- nvinfo : EIATTR_PARAM_CBANK
	.align		4
        /*0040*/ 	.byte	0x04, 0x0a
        /*0042*/ 	.short	(.L_236 - .L_235)
	.align		4
.L_235:
        /*0044*/ 	.word	index@(.nv.constant0._ZN7cutlass13device_kernelIN5flash19enable_sm80_to_sm89INS1_16FlashAttnFwdSm80INS1_25CollectiveMainloopFwdSm80ILi8ELi1ELb0EN4cute5tupleIJNS5_1CILi128EEENS7_ILi96EEENS7_ILi256EEEEEELi256ENS_6half_tEfNS_4arch4Sm80ELb0ELb0ELb1ELb0ELb0ELb0ELb1ELb1EEENS1_21CollectiveEpilogueFwdINS6_IJS8_SA_S9_EEENS6_IJNS7_ILi1EEESI_SI_EEESC_SE_Li256ELb0ELb1ELb1ELb0EEENS1_19SingleTileSchedulerILb0ELb1ELb1ELi128EEEEEEEEEvNT_6ParamsE)
        /*0048*/ 	.short	0x0210
        /*004a*/ 	.short	0x0418


	//----- nvinfo : EIATTR_SW_WAR
	.align		4
.L_236:
        /*004c*/ 	.byte	0x04, 0x36
        /*004e*/ 	.short	(.L_238 - .L_237)
.L_237:
        /*0050*/ 	.word	0x00000008
.L_238:


//--------------------- .nv.info._ZN7cutlass13device_kernelIN5flash19enable_sm80_to_sm89INS1_16FlashAttnFwdSm80INS1_25CollectiveMainloopFwdSm80ILi8ELi1ELb0EN4cute5tupleIJNS5_1CILi128EEENS7_ILi64EEENS7_ILi256EEEEEELi256ENS_6half_tEfNS_4arch4Sm80ELb0ELb0ELb1ELb1ELb0ELb0ELb1ELb1EEENS1_21CollectiveEpilogueFwdINS6_IJS8_SA_S9_EEENS6_IJNS7_ILi1EEESI_SI_EEESC_SE_Li256ELb1ELb1ELb1ELb0EEENS1_36VarlenDynamicPersistentTileSchedulerILi128ELi64ELi256ELi256ELb1ELb1ELb0ELb0ELb1ELb1EEEEEEEEEvNT_6ParamsE --------------------------
	.section	.nv.info._ZN7cutlass13device_kernelIN5flash19enable_sm80_to_sm89INS1_16FlashAttnFwdSm80INS1_25CollectiveMainloopFwdSm80ILi8ELi1ELb0EN4cute5tupleIJNS5_1CILi128EEENS7_ILi64EEENS7_ILi256EEEEEELi256ENS_6half_tEfNS_4arch4Sm80ELb0ELb0ELb1ELb1ELb0ELb0ELb1ELb1EEENS1_21CollectiveEpilogueFwdINS6_IJS8_SA_S9_EEENS6_IJNS7_ILi1EEESI_SI_EEESC_SE_Li256ELb1ELb1ELb1ELb0EEENS1_36VarlenDynamicPersistentTileSchedulerILi128ELi64ELi256ELi256ELb1ELb1ELb0ELb0ELb1ELb1EEEEEEEEEvNT_6ParamsE,"",@"SHT_CUDA_INFO"
	.sectionflags	@""
	.align	4


	//----- nvinfo : EIATTR_CUDA_API_VERSION
	.align		4
        /*0000*/ 	.byte	0x04, 0x37
        /*0002*/ 	.short	(.L_240 - .L_239)
.L_239:
        /*0004*/ 	.word	0x00000082


	//----- nvinfo : EIATTR_KPARAM_INFO
	.align		4
.L_240:
        /*0008*/ 	.byte	0x04, 0x17
        /*000a*/ 	.short	(.L_242 - .L_241)
.L_241:
        /*000c*/ 	.word	0x00000000
        /*0010*/ 	.short	0x0000
        /*0012*/ 	.short	0x0000
        /*0014*/ 	.byte	0x00, 0xf0, 0xe1, 0x10


	//----- nvinfo : EIATTR_SPARSE_MMA_MASK
	.align		4
.L_242:
        /*0018*/ 	.byte	0x03, 0x50
        /*001a*/ 	.short	0x0000


	//----- nvinfo : EIATTR_MAXREG_COUNT
	.align		4
        /*001c*/ 	.byte	0x03, 0x1b
        /*001e*/ 	.short	0x00ff


	//----- nvinfo : EIATTR_MERCURY_ISA_VERSION
	.align		4
        /*0020*/ 	.byte	0x03, 0x5f
        /*0022*/ 	.short	0x0101


	//----- nvinfo : EIATTR_EXIT_INSTR_OFFSETS
	.align		4
        /*0024*/ 	.byte	0x04, 0x1c
        /*0026*/ 	.short	(.L_244 - .L_243)


	//   ....[0]....
.L_243:
        /*0028*/ 	.word	0x00000010


	//----- nvinfo : EIATTR_MAX_THREADS
	.align		4
.L_244:
        /*002c*/ 	.byte	0x04, 0x05
        /*002e*/ 	.short	(.L_246 - .L_245)
.L_245:
        /*0030*/ 	.word	0x00000100
        /*0034*/ 	.word	0x00000001
        /*0038*/ 	.word	0x00000001


	//----- nvinfo : EIATTR_CBANK_PARAM_SIZE
	.align		4
.L_246:
        /*003c*/ 	.byte	0x03, 0x19
        /*003e*/ 	.short	0x0438


	//----- nvinfo : EIATTR_PARAM_CBANK
	.align		4
        /*0040*/ 	.byte	0x04, 0x0a
        /*0042*/ 	.short	(.L_248 - .L_247)
	.align		4
.L_247:
        /*0044*/ 	.word	index@(.nv.constant0._ZN7cutlass13device_kernelIN5flash19enable_sm80_to_sm89INS1_16FlashAttnFwdSm80INS1_25CollectiveMainloopFwdSm80ILi8ELi1ELb0EN4cute5tupleIJNS5_1CILi128EEENS7_ILi64EEENS7_ILi256EEEEEELi256ENS_6half_tEfNS_4arch4Sm80ELb0ELb0ELb1ELb1ELb0ELb0ELb1ELb1EEENS1_21CollectiveEpilogueFwdINS6_IJS8_SA_S9_EEENS6_IJNS7_ILi1EEESI_SI_EEESC_SE_Li256ELb1ELb1ELb1ELb0EEENS1_36VarlenDynamicPersistentTileSchedulerILi128ELi64ELi256ELi256ELb1ELb1ELb0ELb0ELb1ELb1EEEEEEEEEvNT_6ParamsE)
        /*0048*/ 	.short	0x0210
        /*004a*/ 	.short	0x0438


	//----- nvinfo : EIATTR_SW_WAR
	.align		4
.L_248:
        /*004c*/ 	.byte	0x04, 0x36
        /*004e*/ 	.short	(.L_250 - .L_249)
.L_249:
        /*0050*/ 	.word	0x00000008
.L_250:


//--------------------- .nv.info._ZN7cutlass13device_kernelIN5flash19enable_sm80_to_sm89INS1_16FlashAttnFwdSm80INS1_25CollectiveMainloopFwdSm80ILi8ELi1ELb0EN4cute5tupleIJNS5_1CILi128EEENS7_ILi48EEENS7_ILi256EEEEEELi256ENS_6half_tEfNS_4arch4Sm80ELb0ELb0ELb1ELb1ELb0ELb1ELb1ELb1EEENS1_21CollectiveEpilogueFwdINS6_IJS8_SA_S9_EEENS6_IJNS7_ILi1EEESI_SI_EEESC_SE_Li256ELb1ELb1ELb1ELb0EEENS1_36VarlenDynamicPersistentTileSchedulerILi128ELi48ELi256ELi256ELb1ELb1ELb0ELb0ELb1ELb1EEEEEEEEEvNT_6ParamsE --------------------------
	.section	.nv.info._ZN7cutlass13device_kernelIN5flash19enable_sm80_to_sm89INS1_16FlashAttnFwdSm80INS1_25CollectiveMainloopFwdSm80ILi8ELi1ELb0EN4cute5tupleIJNS5_1CILi128EEENS7_ILi48EEENS7_ILi256EEEEEELi256ENS_6half_tEfNS_4arch4Sm80ELb0ELb0ELb1ELb1ELb0ELb1ELb1ELb1EEENS1_21CollectiveEpilogueFwdINS6_IJS8_SA_S9_EEENS6_IJNS7_ILi1EEESI_SI_EEESC_SE_Li256ELb1ELb1ELb1ELb0EEENS1_36VarlenDynamicPersistentTileSchedulerILi128ELi48ELi256ELi256ELb1ELb1ELb0ELb0ELb1ELb1EEEEEEEEEvNT_6ParamsE,"",@"SHT_CUDA_INFO"
	.sectionflags	@""
	.align	4


	//----- nvinfo : EIATTR_CUDA_API_VERSION
	.align		4
        /*0000*/ 	.byte	0x04, 0x37
        /*0002*/ 	.short	(.L_252 - .L_251)
.L_251:
        /*0004*/ 	.word	0x00000082


	//----- nvinfo : EIATTR_KPARAM_INFO
	.align		4
.L_252:
        /*0008*/ 	.byte	0x04, 0x17
        /*000a*/ 	.short	(.L_254 - .L_253)
.L_253:
        /*000c*/ 	.word	0x00000000
        /*0010*/ 	.short	0x0000
        /*0012*/ 	.short	0x0000
        /*0014*/ 	.byte	0x00, 0xf0, 0xe1, 0x10


	//----- nvinfo : EIATTR_SPARSE_MMA_MASK
	.align		4
.L_254:
        /*0018*/ 	.byte	0x03, 0x50
        /*001a*/ 	.short	0x0000


	//----- nvinfo : EIATTR_MAXREG_COUNT
	.align		4
        /*001c*/ 	.byte	0x03, 0x1b
        /*001e*/ 	.short	0x00ff


	//----- nvinfo : EIATTR_MERCURY_ISA_VERSION
	.align		4
        /*0020*/ 	.byte	0x03, 0x5f
        /*0022*/ 	.short	0x0101


	//----- nvinfo : EIATTR_EXIT_INSTR_OFFSETS
	.align		4
        /*0024*/ 	.byte	0x04, 0x1c
        /*0026*/ 	.short	(.L_256 - .L_255)


	//   ....[0]....
.L_255:
        /*0028*/ 	.word	0x00000010


	//----- nvinfo : EIATTR_MAX_THREADS
	.align		4
.L_256:
        /*002c*/ 	.byte	0x04, 0x05
        /*002e*/ 	.short	(.L_258 - .L_257)
.L_257:
        /*0030*/ 	.word	0x00000100
        /*0034*/ 	.word	0x00000001
        /*0038*/ 	.word	0x00000001


	//----- nvinfo : EIATTR_CBANK_PARAM_SIZE
	.align		4
.L_258:
        /*003c*/ 	.byte	0x03, 0x19
        /*003e*/ 	.short	0x0438


	//----- nvinfo : EIATTR_PARAM_CBANK
	.align		4
        /*0040*/ 	.byte	0x04, 0x0a
        /*0042*/ 	.short	(.L_260 - .L_259)
	.align		4
.L_259:
        /*0044*/ 	.word	index@(.nv.constant0._ZN7cutlass13device_kernelIN5flash19enable_sm80_to_sm89INS1_16FlashAttnFwdSm80INS1_25CollectiveMainloopFwdSm80ILi8ELi1ELb0EN4cute5tupleIJNS5_1CILi128EEENS7_ILi48EEENS7_ILi256EEEEEELi256ENS_6half_tEfNS_4arch4Sm80ELb0ELb0ELb1ELb1ELb0ELb1ELb1ELb1EEENS1_21CollectiveEpilogueFwdINS6_IJS8_SA_S9_EEENS6_IJNS7_ILi1EEESI_SI_EEESC_SE_Li256ELb1ELb1ELb1ELb0EEENS1_36VarlenDynamicPersistentTileSchedulerILi128ELi48ELi256ELi256ELb1ELb1ELb0ELb0ELb1ELb1EEEEEEEEEvNT_6ParamsE)
        /*0048*/ 	.short	0x0210
        /*004a*/ 	.short	0x0438


	//----- nvinfo : EIATTR_SW_WAR
	.align		4
.L_260:
        /*004c*/ 	.byte	0x04, 0x36
        /*004e*/ 	.short	(.L_262 - .L_261)
.L_261:
        /*0050*/ 	.word	0x00000008
.L_262:


//--------------------- .nv.info._ZN7cutlass13device_kernelIN5flash19enable_sm80_to_sm89INS1_16FlashAttnFwdSm80INS1_25CollectiveMainloopFwdSm80ILi8ELi1ELb0EN4cute5tupleIJNS5_1CILi128EEENS7_ILi64EEENS7_ILi256EEEEEELi256ENS_6half_tEfNS_4arch4Sm80ELb0ELb1ELb1ELb0ELb0ELb0ELb1ELb1EEENS1_21CollectiveEpilogueFwdINS6_IJS8_SA_S9_EEENS6_IJNS7_ILi1EEESI_SI_EEESC_SE_Li256ELb0ELb1ELb1ELb0EEENS1_19SingleTileSchedulerILb0ELb1ELb1ELi128EEEEEEEEEvNT_6ParamsE --------------------------
	.section	.nv.info._ZN7cutlass13device_kernelIN5flash19enable_sm80_to_sm89INS1_16FlashAttnFwdSm80INS1_25CollectiveMainloopFwdSm80ILi8ELi1ELb0EN4cute5tupleIJNS5_1CILi128EEENS7_ILi64EEENS7_ILi256EEEEEELi256ENS_6half_tEfNS_4arch4Sm80ELb0ELb1ELb1ELb0ELb0ELb0ELb1ELb1EEENS1_21CollectiveEpilogueFwdINS6_IJS8_SA_S9_EEENS6_IJNS7_ILi1EEESI_SI_EEESC_SE_Li256ELb0ELb1ELb1ELb0EEENS1_19SingleTileSchedulerILb0ELb1ELb1ELi128EEEEEEEEEvNT_6ParamsE,"",@"SHT_CUDA_INFO"
	.sectionflags	@""
	.align	4


	//----- nvinfo : EIATTR_CUDA_API_VERSION
	.align		4
        /*0000*/ 	.byte	0x04, 0x37
        /*0002*/ 	.short	(.L_264 - .L_263)
.L_263:
        /*0004*/ 	.word	0x00000082


	//----- nvinfo : EIATTR_KPARAM_INFO
	.align		4
.L_264:
        /*0008*/ 	.byte	0x04, 0x17
        /*000a*/ 	.short	(.L_266 - .L_265)
.L_265:
        /*000c*/ 	.word	0x00000000
        /*0010*/ 	.short	0x0000
        /*0012*/ 	.short	0x0000
        /*0014*/ 	.byte	0x00, 0xf0, 0x61, 0x10


	//----- nvinfo : EIATTR_SPARSE_MMA_MASK
	.align		4
.L_266:
        /*0018*/ 	.byte	0x03, 0x50
        /*001a*/ 	.short	0x0000


	//----- nvinfo : EIATTR_MAXREG_COUNT
	.align		4
        /*001c*/ 	.byte	0x03, 0x1b
        /*001e*/ 	.short	0x00ff


	//----- nvinfo : EIATTR_MERCURY_ISA_VERSION
	.align		4
        /*0020*/ 	.byte	0x03, 0x5f
        /*0022*/ 	.short	0x0101


	//----- nvinfo : EIATTR_EXIT_INSTR_OFFSETS
	.align		4
        /*0024*/ 	.byte	0x04, 0x1c
        /*0026*/ 	.short	(.L_268 - .L_267)


	//   ....[0]....
.L_267:
        /*0028*/ 	.word	0x00000010


	//----- nvinfo : EIATTR_MAX_THREADS
	.align		4
.L_268:
        /*002c*/ 	.byte	0x04, 0x05
        /*002e*/ 	.short	(.L_270 - .L_269)
.L_269:
        /*0030*/ 	.word	0x00000100
        /*0034*/ 	.word	0x00000001
        /*0038*/ 	.word	0x00000001


	//----- nvinfo : EIATTR_CBANK_PARAM_SIZE
	.align		4
.L_270:
        /*003c*/ 	.byte	0x03, 0x19
        /*003e*/ 	.short	0x0418


	//----- nvinfo : EIATTR_PARAM_CBANK
	.align		4
        /*0040*/ 	.byte	0x04, 0x0a
        /*0042*/ 	.short	(.L_272 - .L_271)
	.align		4
.L_271:
        /*0044*/ 	.word	index@(.nv.constant0._ZN7cutlass13device_kernelIN5flash19enable_sm80_to_sm89INS1_16FlashAttnFwdSm80INS1_25CollectiveMainloopFwdSm80ILi8ELi1ELb0EN4cute5tupleIJNS5_1CILi128EEENS7_ILi64EEENS7_ILi256EEEEEELi256ENS_6half_tEfNS_4arch4Sm80ELb0ELb1ELb1ELb0ELb0ELb0ELb1ELb1EEENS1_21CollectiveEpilogueFwdINS6_IJS8_SA_S9_EEENS6_IJNS7_ILi1EEESI_SI_EEESC_SE_Li256ELb0ELb1ELb1ELb0EEENS1_19SingleTileSchedulerILb0ELb1ELb1ELi128EEEEEEEEEvNT_6ParamsE)
        /*0048*/ 	.short	0x0210
        /*004a*/ 	.short	0x0418


	//----- nvinfo : EIATTR_SW_WAR
	.align		4
.L_272:
        /*004c*/ 	.byte	0x04, 0x36
        /*004e*/ 	.short	(.L_274 - .L_273)
.L_273:
        /*0050*/ 	.word	0x00000008
.L_274:


//--------------------- .nv.info._ZN7cutlass13device_kernelIN5flash19enable_sm80_to_sm89INS1_16FlashAttnFwdSm80INS1_25CollectiveMainloopFwdSm80ILi8ELi1ELb0EN4cute5tupleIJNS5_1CILi128EEENS7_ILi64EEENS7_ILi256EEEEEELi256ENS_6half_tEfNS_4arch4Sm80ELb0ELb1ELb1ELb1ELb0ELb0ELb1ELb1EEENS1_21CollectiveEpilogueFwdINS6_IJS8_SA_S9_EEENS6_IJNS7_ILi1EEESI_SI_EEESC_SE_Li256ELb1ELb1ELb1ELb0EEENS1_36VarlenDynamicPersistentTileSchedulerILi128ELi64ELi256ELi256ELb1ELb1ELb0ELb1ELb0ELb1EEEEEEEEEvNT_6ParamsE --------------------------
	.section	.nv.info._ZN7cutlass13device_kernelIN5flash19enable_sm80_to_sm89INS1_16FlashAttnFwdSm80INS1_25CollectiveMainloopFwdSm80ILi8ELi1ELb0EN4cute5tupleIJNS5_1CILi128EEENS7_ILi64EEENS7_ILi256EEEEEELi256ENS_6half_tEfNS_4arch4Sm80ELb0ELb1ELb1ELb1ELb0ELb0ELb1ELb1EEENS1_21CollectiveEpilogueFwdINS6_IJS8_SA_S9_EEENS6_IJNS7_ILi1EEESI_SI_EEESC_SE_Li256ELb1ELb1ELb1ELb0EEENS1_36VarlenDynamicPersistentTileSchedulerILi128ELi64ELi256ELi256ELb1ELb1ELb0ELb1ELb0ELb1EEEEEEEEEvNT_6ParamsE,"",@"SHT_CUDA_INFO"
	.sectionflags	@""
	.align	4


	//----- nvinfo : EIATTR_CUDA_API_VERSION
	.align		4
        /*0000*/ 	.byte	0x04, 0x37
        /*0002*/ 	.short	(.L_276 - .L_275)
.L_275:
        /*0004*/ 	.word	0x00000082


	//----- nvinfo : EIATTR_KPARAM_INFO
	.align		4
.L_276:
        /*0008*/ 	.byte	0x04, 0x17
        /*000a*/ 	.short	(.L_278 - .L_277)
.L_277:
        /*000c*/ 	.word	0x00000000
        /*0010*/ 	.short	0x0000
        /*0012*/ 	.short	0x0000
        /*0014*/ 	.byte	0x00, 0xf0, 0xe1, 0x10


	//----- nvinfo : EIATTR_SPARSE_MMA_MASK
	.align		4
.L_278:
        /*0018*/ 	.byte	0x03, 0x50
        /*001a*/ 	.short	0x0000


	//----- nvinfo : EIATTR_MAXREG_COUNT
	.align		4
        /*001c*/ 	.byte	0x03, 0x1b
        /*001e*/ 	.short	0x00ff


	//----- nvinfo : EIATTR_MERCURY_ISA_VERSION
	.align		4
        /*0020*/ 	.byte	0x03, 0x5f
        /*0022*/ 	.short	0x0101


	//----- nvinfo : EIATTR_EXIT_INSTR_OFFSETS
	.align		4
        /*0024*/ 	.byte	0x04, 0x1c
        /*0026*/ 	.short	(.L_280 - .L_279)


	//   ....[0]....
.L_279:
        /*0028*/ 	.word	0x00000010


	//----- nvinfo : EIATTR_MAX_THREADS
	.align		4
.L_280:
        /*002c*/ 	.byte	0x04, 0x05
        /*002e*/ 	.short	(.L_282 - .L_281)
.L_281:
        /*0030*/ 	.word	0x00000100
        /*0034*/ 	.word	0x00000001
        /*0038*/ 	.word	0x00000001


	//----- nvinfo : EIATTR_CBANK_PARAM_SIZE
	.align		4
.L_282:
        /*003c*/ 	.byte	0x03, 0x19
        /*003e*/ 	.short	0x0438


	//----- nvinfo : EIATTR_PARAM_CBANK
	.align		4
        /*0040*/ 	.byte	0x04, 0x0a
        /*0042*/ 	.short	(.L_284 - .L_283)
	.align		4
.L_283:
        /*0044*/ 	.word	index@(.nv.constant0._ZN7cutlass13device_kernelIN5flash19enable_sm80_to_sm89INS1_16FlashAttnFwdSm80INS1_25CollectiveMainloopFwdSm80ILi8ELi1ELb0EN4cute5tupleIJNS5_1CILi128EEENS7_ILi64EEENS7_ILi256EEEEEELi256ENS_6half_tEfNS_4arch4Sm80ELb0ELb1ELb1ELb1ELb0ELb0ELb1ELb1EEENS1_21CollectiveEpilogueFwdINS6_IJS8_SA_S9_EEENS6_IJNS7_ILi1EEESI_SI_EEESC_SE_Li256ELb1ELb1ELb1ELb0EEENS1_36VarlenDynamicPersistentTileSchedulerILi128ELi64ELi256ELi256ELb1ELb1ELb0ELb1ELb0ELb1EEEEEEEEEvNT_6ParamsE)
        /*0048*/ 	.short	0x0210
        /*004a*/ 	.short	0x0438


	//----- nvinfo : EIATTR_SW_WAR
	.align		4
.L_284:
        /*004c*/ 	.byte	0x04, 0x36
        /*004e*/ 	.short	(.L_286 - .L_285)
.L_285:
        /*0050*/ 	.word	0x00000008
.L_286:


//--------------------- .nv.info._ZN7cutlass13device_kernelIN5flash19enable_sm80_to_sm89INS1_16FlashAttnFwdSm80INS1_25CollectiveMainloopFwdSm80ILi8ELi1ELb0EN4cute5tupleIJNS5_1CILi128EEENS7_ILi48EEENS7_ILi256EEEEEELi256ENS_6half_tEfNS_4arch4Sm80ELb0ELb1ELb1ELb1ELb0ELb1ELb1ELb1EEENS1_21CollectiveEpilogueFwdINS6_IJS8_SA_S9_EEENS6_IJNS7_ILi1EEESI_SI_EEESC_SE_Li256ELb1ELb1ELb1ELb0EEENS1_36VarlenDynamicPersistentTileSchedulerILi128ELi48ELi256ELi256ELb1ELb1ELb0ELb1ELb0ELb1EEEEEEEEEvNT_6ParamsE --------------------------
	.section	.nv.info._ZN7cutlass13device_kernelIN5flash19enable_sm80_to_sm89INS1_16FlashAttnFwdSm80INS1_25CollectiveMainloopFwdSm80ILi8ELi1ELb0EN4cute5tupleIJNS5_1CILi128EEENS7_ILi48EEENS7_ILi256EEEEEELi256ENS_6half_tEfNS_4arch4Sm80ELb0ELb1ELb1ELb1ELb0ELb1ELb1ELb1EEENS1_21CollectiveEpilogueFwdINS6_IJS8_SA_S9_EEENS6_IJNS7_ILi1EEESI_SI_EEESC_SE_Li256ELb1ELb1ELb1ELb0EEENS1_36VarlenDynamicPersistentTileSchedulerILi128ELi48ELi256ELi256ELb1ELb1ELb0ELb1ELb0ELb1EEEEEEEEEvNT_6ParamsE,"",@"SHT_CUDA_INFO"
	.sectionflags	@""
	.align	4


	//----- nvinfo : EIATTR_CUDA_API_VERSION
	.align		4
        /*0000*/ 	.byte	0x04, 0x37
        /*0002*/ 	.short	(.L_288 - .L_287)
.L_287:
        /*0004*/ 	.word	0x00000082


	//----- nvinfo : EIATTR_KPARAM_INFO
	.align		4
.L_288:
        /*0008*/ 	.byte	0x04, 0x17
        /*000a*/ 	.short	(.L_290 - .L_289)
.L_289:
        /*000c*/ 	.word	0x00000000
        /*0010*/ 	.short	0x0000
        /*0012*/ 	.short	0x0000
        /*0014*/ 	.byte	0x00, 0xf0, 0xe1, 0x10


	//----- nvinfo : EIATTR_SPARSE_MMA_MASK
	.align		4
.L_290:
        /*0018*/ 	.byte	0x03, 0x50
        /*001a*/ 	.short	0x0000


	//----- nvinfo : EIATTR_MAXREG_COUNT
	.align		4
        /*001c*/ 	.byte	0x03, 0x1b
        /*001e*/ 	.short	0x00ff


	//----- nvinfo : EIATTR_MERCURY_ISA_VERSION
	.align		4
        /*0020*/ 	.byte	0x03, 0x5f
        /*0022*/ 	.short	0x0101


	//----- nvinfo : EIATTR_EXIT_INSTR_OFFSETS
	.align		4
        /*0024*/ 	.byte	0x04, 0x1c
        /*0026*/ 	.short	(.L_292 - .L_291)


	//   ....[0]....
.L_291:
        /*0028*/ 	.word	0x00000010


	//----- nvinfo : EIATTR_MAX_THREADS
	.align		4
.L_292:
        /*002c*/ 	.byte	0x04, 0x05
        /*002e*/ 	.short	(.L_294 - .L_293)
.L_293:
        /*0030*/ 	.word	0x00000100
        /*0034*/ 	.word	0x00000001
        /*0038*/ 	.word	0x00000001


	//----- nvinfo : EIATTR_CBANK_PARAM_SIZE
	.align		4
.L_294:
        /*003c*/ 	.byte	0x03, 0x19
        /*003e*/ 	.short	0x0438


	//----- nvinfo : EIATTR_PARAM_CBANK
	.align		4
        /*0040*/ 	.byte	0x04, 0x0a
        /*0042*/ 	.short	(.L_296 - .L_295)
	.align		4
.L_295:
        /*0044*/ 	.word	index@(.nv.constant0._ZN7cutlass13device_kernelIN5flash19enable_sm80_to_sm89INS1_16FlashAttnFwdSm80INS1_25CollectiveMainloopFwdSm80ILi8ELi1ELb0EN4cute5tupleIJNS5_1CILi128EEENS7_ILi48EEENS7_ILi256EEEEEELi256ENS_6half_tEfNS_4arch4Sm80ELb0ELb1ELb1ELb1ELb0ELb1ELb1ELb1EEENS1_21CollectiveEpilogueFwdINS6_IJS8_SA_S9_EEENS6_IJNS7_ILi1EEESI_SI_EEESC_SE_Li256ELb1ELb1ELb1ELb0EEENS1_36VarlenDynamicPersistentTileSchedulerILi128ELi48ELi256ELi256ELb1ELb1ELb0ELb1ELb0ELb1EEEEEEEEEvNT_6ParamsE)
        /*0048*/ 	.short	0x0210
        /*004a*/ 	.short	0x0438


	//----- nvinfo : EIATTR_SW_WAR
	.align		4
.L_296:
        /*004c*/ 	.byte	0x04, 0x36
        /*004e*/ 	.short	(.L_298 - .L_297)
.L_297:
        /*0050*/ 	.word	0x00000008
.L_298:


//--------------------- .nv.info._ZN7cutlass13device_kernelIN5flash19enable_sm80_to_sm89INS1_16FlashAttnFwdSm80INS1_25CollectiveMainloopFwdSm80ILi8ELi1ELb0EN4cute5tupleIJNS5_1CILi128EEENS7_ILi96EEENS7_ILi256EEEEEELi256ENS_6half_tEfNS_4arch4Sm80ELb1ELb0ELb1ELb0ELb0ELb0ELb1ELb1EEENS1_21CollectiveEpilogueFwdINS6_IJS8_SA_S9_EEENS6_IJNS7_ILi1EEESI_SI_EEESC_SE_Li256ELb0ELb1ELb1ELb0EEENS1_30DynamicPersistentTileSchedulerILi256ELi256ELb1ELb1ELb0EEEEEEEEEvNT_6ParamsE --------------------------
	.section	.nv.info._ZN7cutlass13device_kernelIN5flash19enable_sm80_to_sm89INS1_16FlashAttnFwdSm80INS1_25CollectiveMainloopFwdSm80ILi8ELi1ELb0EN4cute5tupleIJNS5_1CILi128EEENS7_ILi96EEENS7_ILi256EEEEEELi256ENS_6half_tEfNS_4arch4Sm80ELb1ELb0ELb1ELb0ELb0ELb0ELb1ELb1EEENS1_21CollectiveEpilogueFwdINS6_IJS8_SA_S9_EEENS6_IJNS7_ILi1EEESI_SI_EEESC_SE_Li256ELb0ELb1ELb1ELb0EEENS1_30DynamicPersistentTileSchedulerILi256ELi256ELb1ELb1ELb0EEEEEEEEEvNT_6ParamsE,"",@"SHT_CUDA_INFO"
	.sectionflags	@""
	.align	4


	//----- nvinfo : EIATTR_CUDA_API_VERSION
	.align		4
        /*0000*/ 	.byte	0x04, 0x37
        /*0002*/ 	.short	(.L_300 - .L_299)
.L_299:
        /*0004*/ 	.word	0x00000082


	//----- nvinfo : EIATTR_KPARAM_INFO
	.align		4
.L_300:
        /*0008*/ 	.byte	0x04, 0x17
        /*000a*/ 	.short	(.L_302 - .L_301)
.L_301:
        /*000c*/ 	.word	0x00000000
        /*0010*/ 	.short	0x0000
        /*0012*/ 	.short	0x0000
        /*0014*/ 	.byte	0x00, 0xf0, 0xa1, 0x10


	//----- nvinfo : EIATTR_SPARSE_MMA_MASK
	.align		4
.L_302:
        /*0018*/ 	.byte	0x03, 0x50
        /*001a*/ 	.short	0x0000


	//----- nvinfo : EIATTR_MAXREG_COUNT
	.align		4
        /*001c*/ 	.byte	0x03, 0x1b
        /*001e*/ 	.short	0x00ff


	//----- nvinfo : EIATTR_MERCURY_ISA_VERSION
	.align		4
        /*0020*/ 	.byte	0x03, 0x5f
        /*0022*/ 	.short	0x0101


	//----- nvinfo : EIATTR_EXIT_INSTR_OFFSETS
	.align		4
        /*0024*/ 	.byte	0x04, 0x1c
        /*0026*/ 	.short	(.L_304 - .L_303)


	//   ....[0]....
.L_303:
        /*0028*/ 	.word	0x00000010


	//----- nvinfo : EIATTR_MAX_THREADS
	.align		4
.L_304:
        /*002c*/ 	.byte	0x04, 0x05
        /*002e*/ 	.short	(.L_306 - .L_305)
.L_305:
        /*0030*/ 	.word	0x00000100
        /*0034*/ 	.word	0x00000001
        /*0038*/ 	.word	0x00000001


	//----- nvinfo : EIATTR_CBANK_PARAM_SIZE
	.align		4
.L_306:
        /*003c*/ 	.byte	0x03, 0x19
        /*003e*/ 	.short	0x0428


	//----- nvinfo : EIATTR_PARAM_CBANK
	.align		4
        /*0040*/ 	.byte	0x04, 0x0a
        /*0042*/ 	.short	(.L_308 - .L_307)
	.align		4
.L_307:
        /*0044*/ 	.word	index@(.nv.constant0._ZN7cutlass13device_kernelIN5flash19enable_sm80_to_sm89INS1_16FlashAttnFwdSm80INS1_25CollectiveMainloopFwdSm80ILi8ELi1ELb0EN4cute5tupleIJNS5_1CILi128EEENS7_ILi96EEENS7_ILi256EEEEEELi256ENS_6half_tEfNS_4arch4Sm80ELb1ELb0ELb1ELb0ELb0ELb0ELb1ELb1EEENS1_21CollectiveEpilogueFwdINS6_IJS8_SA_S9_EEENS6_IJNS7_ILi1EEESI_SI_EEESC_SE_Li256ELb0ELb1ELb1ELb0EEENS1_30DynamicPersistentTileSchedulerILi256ELi256ELb1ELb1ELb0EEEEEEEEEvNT_6ParamsE)
        /*0048*/ 	.short	0x0210
        /*004a*/ 	.short	0x0428


	//----- nvinfo : EIATTR_SW_WAR
	.align		4
.L_308:
        /*004c*/ 	.byte	0x04, 0x36
        /*004e*/ 	.short	(.L_310 - .L_309)
.L_309:
        /*0050*/ 	.word	0x00000008
.L_310:


//--------------------- .nv.info._ZN7cutlass13device_kernelIN5flash19enable_sm80_to_sm89INS1_16FlashAttnFwdSm80INS1_25CollectiveMainloopFwdSm80ILi8ELi1ELb0EN4cute5tupleIJNS5_1CILi128EEENS7_ILi64EEENS7_ILi256EEEEEELi256ENS_6half_tEfNS_4arch4Sm80ELb1ELb0ELb1ELb1ELb0ELb0ELb1ELb1EEENS1_21CollectiveEpilogueFwdINS6_IJS8_SA_S9_EEENS6_IJNS7_ILi1EEESI_SI_EEESC_SE_Li256ELb1ELb1ELb1ELb0EEENS1_36VarlenDynamicPersistentTileSchedulerILi128ELi64ELi256ELi256ELb1ELb1ELb0ELb1ELb1ELb1EEEEEEEEEvNT_6ParamsE --------------------------
	.section	.nv.info._ZN7cutlass13device_kernelIN5flash19enable_sm80_to_sm89INS1_16FlashAttnFwdSm80INS1_25CollectiveMainloopFwdSm80ILi8ELi1ELb0EN4cute5tupleIJNS5_1CILi128EEENS7_ILi64EEENS7_ILi256EEEEEELi256ENS_6half_tEfNS_4arch4Sm80ELb1ELb0ELb1ELb1ELb0ELb0ELb1ELb1EEENS1_21CollectiveEpilogueFwdINS6_IJS8_SA_S9_EEENS6_IJNS7_ILi1EEESI_SI_EEESC_SE_Li256ELb1ELb1ELb1ELb0EEENS1_36VarlenDynamicPersistentTileSchedulerILi128ELi64ELi256ELi256ELb1ELb1ELb0ELb1ELb1ELb1EEEEEEEEEvNT_6ParamsE,"",@"SHT_CUDA_INFO"
	.sectionflags	@""
	.align	4


	//----- nvinfo : EIATTR_CUDA_API_VERSION
	.align		4
        /*0000*/ 	.byte	0x04, 0x37
        /*0002*/ 	.short	(.L_312 - .L_311)
.L_311:
        /*0004*/ 	.word	0x00000082


	//----- nvinfo : EIATTR_KPARAM_INFO
	.align		4
.L_312:
        /*0008*/ 	.byte	0x04, 0x17
        /*000a*/ 	.short	(.L_314 - .L_313)
.L_313:
        /*000c*/ 	.word	0x00000000
        /*0010*/ 	.short	0x0000
        /*0012*/ 	.short	0x0000
        /*0014*/ 	.byte	0x00, 0xf0, 0xe1, 0x10


	//----- nvinfo : EIATTR_SPARSE_MMA_MASK
	.align		4
.L_314:
        /*0018*/ 	.byte	0x03, 0x50
        /*001a*/ 	.short	0x0000


	//----- nvinfo : EIATTR_MAXREG_COUNT
	.align		4
        /*001c*/ 	.byte	0x03, 0x1b
        /*001e*/ 	.short	0x00ff


	//----- nvinfo : EIATTR_MERCURY_ISA_VERSION
	.align		4
        /*0020*/ 	.byte	0x03, 0x5f
        /*0022*/ 	.short	0x0101


	//----- nvinfo : EIATTR_EXIT_INSTR_OFFSETS
	.align		4
        /*0024*/ 	.byte	0x04, 0x1c
        /*0026*/ 	.short	(.L_316 - .L_315)


	//   ....[0]....
.L_315:
        /*0028*/ 	.word	0x00000010


	//----- nvinfo : EIATTR_MAX_THREADS
	.align		4
.L_316:
        /*002c*/ 	.byte	0x04, 0x05
        /*002e*/ 	.short	(.L_318 - .L_317)
.L_317:
        /*0030*/ 	.word	0x00000100
        /*0034*/ 	.word	0x00000001
        /*0038*/ 	.word	0x00000001


	//----- nvinfo : EIATTR_CBANK_PARAM_SIZE
	.align		4
.L_318:
        /*003c*/ 	.byte	0x03, 0x19
        /*003e*/ 	.short	0x0438


	//----- nvinfo : EIATTR_PARAM_CBANK
	.align		4
        /*0040*/ 	.byte	0x04, 0x0a
        /*0042*/ 	.short	(.L_320 - .L_319)
	.align		4
.L_319:
        /*0044*/ 	.word	index@(.nv.constant0._ZN7cutlass13device_kernelIN5flash19enable_sm80_to_sm89INS1_16FlashAttnFwdSm80INS1_25CollectiveMainloopFwdSm80ILi8ELi1ELb0EN4cute5tupleIJNS5_1CILi128EEENS7_ILi64EEENS7_ILi256EEEEEELi256ENS_6half_tEfNS_4arch4Sm80ELb1ELb0ELb1ELb1ELb0ELb0ELb1ELb1EEENS1_21CollectiveEpilogueFwdINS6_IJS8_SA_S9_EEENS6_IJNS7_ILi1EEESI_SI_EEESC_SE_Li256ELb1ELb1ELb1ELb0EEENS1_36VarlenDynamicPersistentTileSchedulerILi128ELi64ELi256ELi256ELb1ELb1ELb0ELb1ELb1ELb1EEEEEEEEEvNT_6ParamsE)
        /*0048*/ 	.short	0x0210
        /*004a*/ 	.short	0x0438


	//----- nvinfo : EIATTR_SW_WAR
	.align		4
.L_320:
        /*004c*/ 	.byte	0x04, 0x36
        /*004e*/ 	.short	(.L_322 - .L_321)
.L_321:
        /*0050*/ 	.word	0x00000008
.L_322:


//--------------------- .nv.info._ZN7cutlass13device_kernelIN5flash19enable_sm80_to_sm89INS1_16FlashAttnFwdSm80INS1_25CollectiveMainloopFwdSm80ILi8ELi1ELb0EN4cute5tupleIJNS5_1CILi128EEENS7_ILi48EEENS7_ILi256EEEEEELi256ENS_6half_tEfNS_4arch4Sm80ELb1ELb0ELb1ELb1ELb0ELb1ELb1ELb1EEENS1_21CollectiveEpilogueFwdINS6_IJS8_SA_S9_EEENS6_IJNS7_ILi1EEESI_SI_EEESC_SE_Li256ELb1ELb1ELb1ELb0EEENS1_36VarlenDynamicPersistentTileSchedulerILi128ELi48ELi256ELi256ELb1ELb1ELb0ELb1ELb1ELb1EEEEEEEEEvNT_6ParamsE --------------------------
	.section	.nv.info._ZN7cutlass13device_kernelIN5flash19enable_sm80_to_sm89INS1_16FlashAttnFwdSm80INS1_25CollectiveMainloopFwdSm80ILi8ELi1ELb0EN4cute5tupleIJNS5_1CILi128EEENS7_ILi48EEENS7_ILi256EEEEEELi256ENS_6half_tEfNS_4arch4Sm80ELb1ELb0ELb1ELb1ELb0ELb1ELb1ELb1EEENS1_21CollectiveEpilogueFwdINS6_IJS8_SA_S9_EEENS6_IJNS7_ILi1EEESI_SI_EEESC_SE_Li256ELb1ELb1ELb1ELb0EEENS1_36VarlenDynamicPersistentTileSchedulerILi128ELi48ELi256ELi256ELb1ELb1ELb0ELb1ELb1ELb1EEEEEEEEEvNT_6ParamsE,"",@"SHT_CUDA_INFO"
	.sectionflags	@""
	.align	4


	//----- nvinfo : EIATTR_CUDA_API_VERSION
	.align		4
        /*0000*/ 	.byte	0x04, 0x37
        /*0002*/ 	.short	(.L_324 - .L_323)
.L_323:
        /*0004*/ 	.word	0x00000082


	//----- nvinfo : EIATTR_KPARAM_INFO
	.align		4
.L_324:
        /*0008*/ 	.byte	0x04, 0x17
        /*000a*/ 	.short	(.L_326 - .L_325)
.L_325:
        /*000c*/ 	.word	0x00000000
        /*0010*/ 	.short	0x0000
        /*0012*/ 	.short	0x0000
        /*0014*/ 	.byte	0x00, 0xf0, 0xe1, 0x10


	//----- nvinfo : EIATTR_SPARSE_MMA_MASK
	.align		4
.L_326:
        /*0018*/ 	.byte	0x03, 0x50
        /*001a*/ 	.short	0x0000


	//----- nvinfo : EIATTR_MAXREG_COUNT
	.align		4
        /*001c*/ 	.byte	0x03, 0x1b
        /*001e*/ 	.short	0x00ff


	//----- nvinfo : EIATTR_MERCURY_ISA_VERSION
	.align		4
        /*0020*/ 	.byte	0x03, 0x5f
        /*0022*/ 	.short	0x0101


	//----- nvinfo : EIATTR_EXIT_INSTR_OFFSETS
	.align		4
        /*0024*/ 	.byte	0x04, 0x1c
        /*0026*/ 	.short	(.L_328 - .L_327)


	//   ....[0]....
.L_327:
        /*0028*/ 	.word	0x00000010


	//----- nvinfo : EIATTR_MAX_THREADS
	.align		4
.L_328:
        /*002c*/ 	.byte	0x04, 0x05
        /*002e*/ 	.short	(.L_330 - .L_329)
.L_329:
        /*0030*/ 	.word	0x00000100
        /*0034*/ 	.word	0x00000001
        /*0038*/ 	.word	0x00000001


	//----- nvinfo : EIATTR_CBANK_PARAM_SIZE
	.align		4
.L_330:
        /*003c*/ 	.byte	0x03, 0x19
        /*003e*/ 	.short	0x0438


	//----- nvinfo : EIATTR_PARAM_CBANK
	.align		4
        /*0040*/ 	.byte	0x04, 0x0a
        /*0042*/ 	.short	(.L_332 - .L_331)
	.align		4
.L_331:
        /*0044*/ 	.word	index@(.nv.constant0._ZN7cutlass13device_kernelIN5flash19enable_sm80_to_sm89INS1_16FlashAttnFwdSm80INS1_25CollectiveMainloopFwdSm80ILi8ELi1ELb0EN4cute5tupleIJNS5_1CILi128EEENS7_ILi48EEENS7_ILi256EEEEEELi256ENS_6half_tEfNS_4arch4Sm80ELb1ELb0ELb1ELb1ELb0ELb1ELb1ELb1EEENS1_21CollectiveEpilogueFwdINS6_IJS8_SA_S9_EEENS6_IJNS7_ILi1EEESI_SI_EEESC_SE_Li256ELb1ELb1ELb1ELb0EEENS1_36VarlenDynamicPersistentTileSchedulerILi128ELi48ELi256ELi256ELb1ELb1ELb0ELb1ELb1ELb1EEEEEEEEEvNT_6ParamsE)
        /*0048*/ 	.short	0x0210
        /*004a*/ 	.short	0x0438


	//----- nvinfo : EIATTR_SW_WAR
	.align		4
.L_332:
        /*004c*/ 	.byte	0x04, 0x36
        /*004e*/ 	.short	(.L_334 - .L_333)
.L_333:
        /*0050*/ 	.word	0x00000008
.L_334:


//--------------------- .nv.callgraph             --------------------------
	.section	.nv.callgraph,"",@"SHT_CUDA_CALLGRAPH"
	.align	4
	.sectionentsize	8
	.align		4
        /*0000*/ 	.word	0x00000000
	.align		4
        /*0004*/ 	.word	0xffffffff
	.align		4
        /*0008*/ 	.word	0x00000000
	.align		4
        /*000c*/ 	.word	0xfffffffe
	.align		4
        /*0010*/ 	.word	0x00000000
	.align		4
        /*0014*/ 	.word	0xfffffffd
	.align		4
        /*0018*/ 	.word	0x00000000
	.align		4
        /*001c*/ 	.word	0xfffffffc


//--------------------- .nv.constant4             --------------------------
	.section	.nv.constant4,"a",@progbits
	.align	8
	.align		8
.nv.constant4:
        /*0000*/ 	.dword	_ZN80_INTERNAL_96de87e3_44_flash_fwd_hdim256_fp16_split_softcap_sm80_cu_0106449f_33734cuda3std3__45__cpo5beginE
	.align		8
        /*0008*/ 	.dword	_ZN80_INTERNAL_96de87e3_44_flash_fwd_hdim256_fp16_split_softcap_sm80_cu_0106449f_33734cuda3std3__45__cpo3endE
	.align		8
        /*0010*/ 	.dword	_ZN80_INTERNAL_96de87e3_44_flash_fwd_hdim256_fp16_split_softcap_sm80_cu_0106449f_33734cuda3std3__45__cpo6cbeginE
	.align		8
        /*0018*/ 	.dword	_ZN80_INTERNAL_96de87e3_44_flash_fwd_hdim256_fp16_split_softcap_sm80_cu_0106449f_33734cuda3std3__45__cpo4cendE
	.align		8
        /*0020*/ 	.dword	_ZN80_INTERNAL_96de87e3_44_flash_fwd_hdim256_fp16_split_softcap_sm80_cu_0106449f_33734cuda3std3__482_GLOBAL__N__96de87e3_44_flash_fwd_hdim256_fp16_split_softcap_sm80_cu_0106449f_33736ignoreE
	.align		8
        /*0028*/ 	.dword	_ZN80_INTERNAL_96de87e3_44_flash_fwd_hdim256_fp16_split_softcap_sm80_cu_0106449f_33734cuda3std3__419piecewise_constructE
	.align		8
        /*0030*/ 	.dword	_ZN80_INTERNAL_96de87e3_44_flash_fwd_hdim256_fp16_split_softcap_sm80_cu_0106449f_33734cuda3std3__48in_placeE
	.align		8
        /*0038*/ 	.dword	_ZN80_INTERNAL_96de87e3_44_flash_fwd_hdim256_fp16_split_softcap_sm80_cu_0106449f_33734cuda3std6ranges3__45__cpo4swapE
	.align		8
        /*0040*/ 	.dword	_ZN80_INTERNAL_96de87e3_44_flash_fwd_hdim256_fp16_split_softcap_sm80_cu_0106449f_33734cuda3std6ranges3__45__cpo9iter_moveE
	.align		8
        /*0048*/ 	.dword	_ZN80_INTERNAL_96de87e3_44_flash_fwd_hdim256_fp16_split_softcap_sm80_cu_0106449f_33734cute7productE
	.align		8
        /*0050*/ 	.dword	_ZN80_INTERNAL_96de87e3_44_flash_fwd_hdim256_fp16_split_softcap_sm80_cu_0106449f_33734cute1_E


//--------------------- .text._ZN7cutlass13device_kernelIN5flash19enable_sm80_to_sm89INS1_16FlashAttnFwdSm80INS1_25CollectiveMainloopFwdSm80ILi8ELi1ELb1EN4cute5tupleIJNS5_1CILi128EEENS7_ILi64EEENS7_ILi256EEEEEELi256ENS_6half_tEfNS_4arch4Sm80ELb0ELb0ELb1ELb0ELb0ELb0ELb1ELb1EEENS1_21CollectiveEpilogueFwdINS6_IJS8_SA_S9_EEENS6_IJNS7_ILi1EEESI_SI_EEESC_SE_Li256ELb0ELb1ELb1ELb0EEENS1_19SingleTileSchedulerILb0ELb1ELb1ELi128EEEEEEEEEvNT_6ParamsE --------------------------
	.section	.text._ZN7cutlass13device_kernelIN5flash19enable_sm80_to_sm89INS1_16FlashAttnFwdSm80INS1_25CollectiveMainloopFwdSm80ILi8ELi1ELb1EN4cute5tupleIJNS5_1CILi128EEENS7_ILi64EEENS7_ILi256EEEEEELi256ENS_6half_tEfNS_4arch4Sm80ELb0ELb0ELb1ELb0ELb0ELb0ELb1ELb1EEENS1_21CollectiveEpilogueFwdINS6_IJS8_SA_S9_EEENS6_IJNS7_ILi1EEESI_SI_EEESC_SE_Li256ELb0ELb1ELb1ELb0EEENS1_19SingleTileSchedulerILb0ELb1ELb1ELi128EEEEEEEEEvNT_6ParamsE,"ax",@progbits
	.align	128
.text._ZN7cutlass13device_kernelIN5flash19enable_sm80_to_sm89INS1_16FlashAttnFwdSm80INS1_25CollectiveMainloopFwdSm80ILi8ELi1ELb1EN4cute5tupleIJNS5_1CILi128EEENS7_ILi64EEENS7_ILi256EEEEEELi256ENS_6half_tEfNS_4arch4Sm80ELb0ELb0ELb1ELb0ELb0ELb0ELb1ELb1EEENS1_21CollectiveEpilogueFwdINS6_IJS8_SA_S9_EEENS6_IJNS7_ILi1EEESI_SI_EEESC_SE_Li256ELb0ELb1ELb1ELb0EEENS1_19SingleTileSchedulerILb0ELb1ELb1ELi128EEEEEEEEEvNT_6ParamsE:
        .type           _ZN7cutlass13device_kernelIN5flash19enable_sm80_to_sm89INS1_16FlashAttnFwdSm80INS1_25CollectiveMainloopFwdSm80ILi8ELi1ELb1EN4cute5tupleIJNS5_1CILi128EEENS7_ILi64EEENS7_ILi256EEEEEELi256ENS_6half_tEfNS_4arch4Sm80ELb0ELb0ELb1ELb0ELb0ELb0ELb1ELb1EEENS1_21CollectiveEpilogueFwdINS6_IJS8_SA_S9_EEENS6_IJNS7_ILi1EEESI_SI_EEESC_SE_Li256ELb0ELb1ELb1ELb0EEENS1_19SingleTileSchedulerILb0ELb1ELb1ELi128EEEEEEEEEvNT_6ParamsE,@function
        .size           _ZN7cutlass13device_kernelIN5flash19enable_sm80_to_sm89INS1_16FlashAttnFwdSm80INS1_25CollectiveMainloopFwdSm80ILi8ELi1ELb1EN4cute5tupleIJNS5_1CILi128EEENS7_ILi64EEENS7_ILi256EEEEEELi256ENS_6half_tEfNS_4arch4Sm80ELb0ELb0ELb1ELb0ELb0ELb0ELb1ELb1EEENS1_21CollectiveEpilogueFwdINS6_IJS8_SA_S9_EEENS6_IJNS7_ILi1EEESI_SI_EEESC_SE_Li256ELb0ELb1ELb1ELb0EEENS1_19SingleTileSchedulerILb0ELb1ELb1ELi128EEEEEEEEEvNT_6ParamsE,(.L_x_18 - _ZN7cutlass13device_kernelIN5flash19enable_sm80_to_sm89INS1_16FlashAttnFwdSm80INS1_25CollectiveMainloopFwdSm80ILi8ELi1ELb1EN4cute5tupleIJNS5_1CILi128EEENS7_ILi64EEENS7_ILi256EEEEEELi256ENS_6half_tEfNS_4arch4Sm80ELb0ELb0ELb1ELb0ELb0ELb0ELb1ELb1EEENS1_21CollectiveEpilogueFwdINS6_IJS8_SA_S9_EEENS6_IJNS7_ILi1EEESI_SI_EEESC_SE_Li256ELb0ELb1ELb1ELb0EEENS1_19SingleTileSchedulerILb0ELb1ELb1ELi128EEEEEEEEEvNT_6ParamsE)
        .other          _ZN7cutlass13device_kernelIN5flash19enable_sm80_to_sm89INS1_16FlashAttnFwdSm80INS1_25CollectiveMainloopFwdSm80ILi8ELi1ELb1EN4cute5tupleIJNS5_1CILi128EEENS7_ILi64EEENS7_ILi256EEEEEELi256ENS_6half_tEfNS_4arch4Sm80ELb0ELb0ELb1ELb0ELb0ELb0ELb1ELb1EEENS1_21CollectiveEpilogueFwdINS6_IJS8_SA_S9_EEENS6_IJNS7_ILi1EEESI_SI_EEESC_SE_Li256ELb0ELb1ELb1ELb0EEENS1_19SingleTileSchedulerILb0ELb1ELb1ELi128EEEEEEEEEvNT_6ParamsE,@"STO_CUDA_ENTRY STV_DEFAULT"
_ZN7cutlass13device_kernelIN5flash19enable_sm80_to_sm89INS1_16FlashAttnFwdSm80INS1_25CollectiveMainloopFwdSm80ILi8ELi1ELb1EN4cute5tupleIJNS5_1CILi128EEENS7_ILi64EEENS7_ILi256EEEEEELi256ENS_6half_tEfNS_4arch4Sm80ELb0ELb0ELb1ELb0ELb0ELb0ELb1ELb1EEENS1_21CollectiveEpilogueFwdINS6_IJS8_SA_S9_EEENS6_IJNS7_ILi1EEESI_SI_EEESC_SE_Li256ELb0ELb1ELb1ELb0EEENS1_19SingleTileSchedulerILb0ELb1ELb1ELi128EEEEEEEEEvNT_6ParamsE:
[----:B------:R-:W-:Y:S01]  /*0000*/  LDC R1, c[0x0][0x28] ;  /* 0x00000a00ff017b82 */ /* 0x000fe20000000800 */
[----:B------:R-:W-:Y:S05]  /*0010*/  EXIT ;  /* 0x000000000000794d */ /* 0x000fea0003800000 */
.L_x_0:
[----:B------:R-:W-:-:S00]  /*0020*/  BRA `(.L_x_0) ;  /* 0xfffffffc00fc7947 */ /* 0x000fc0000383ffff */
[----:B------:R-:W-:-:S00]  /*0030*/  NOP ;  /* 0x0000000000007918 */ /* 0x000fc00000000000 */
        /* <DEDUP_REMOVED lines=12> */
.L_x_18:


//--------------------- .text._ZN7cutlass13device_kernelIN5flash19enable_sm80_to_sm89INS1_16FlashAttnFwdSm80INS1_25CollectiveMainloopFwdSm80ILi8ELi1ELb1EN4cute5tupleIJNS5_1CILi128EEENS7_ILi48EEENS7_ILi256EEEEEELi256ENS_6half_tEfNS_4arch4Sm80ELb0ELb0ELb1ELb1ELb0ELb0ELb1ELb1EEENS1_21CollectiveEpilogueFwdINS6_IJS8_SA_S9_EEENS6_IJNS7_ILi1EEESI_SI_EEESC_SE_Li256ELb1ELb1ELb1ELb0EEENS1_36VarlenDynamicPersistentTileSchedulerILi128ELi48ELi256ELi256ELb1ELb1ELb0ELb0ELb1ELb1EEEEEEEEEvNT_6ParamsE --------------------------
	.section	.text._ZN7cutlass13device_kernelIN5flash19enable_sm80_to_sm89INS1_16FlashAttnFwdSm80INS1_25CollectiveMainloopFwdSm80ILi8ELi1ELb1EN4cute5tupleIJNS5_1CILi128EEENS7_ILi48EEENS7_ILi256EEEEEELi256ENS_6half_tEfNS_4arch4Sm80ELb0ELb0ELb1ELb1ELb0ELb0ELb1ELb1EEENS1_21CollectiveEpilogueFwdINS6_IJS8_SA_S9_EEENS6_IJNS7_ILi1EEESI_SI_EEESC_SE_Li256ELb1ELb1ELb1ELb0EEENS1_36VarlenDynamicPersistentTileSchedulerILi128ELi48ELi256ELi256ELb1ELb1ELb0ELb0ELb1ELb1EEEEEEEEEvNT_6ParamsE,"ax",@progbits
	.align	128
.text._ZN7cutlass13device_kernelIN5flash19enable_sm80_to_sm89INS1_16FlashAttnFwdSm80INS1_25CollectiveMainloopFwdSm80ILi8ELi1ELb1EN4cute5tupleIJNS5_1CILi128EEENS7_ILi48EEENS7_ILi256EEEEEELi256ENS_6half_tEfNS_4arch4Sm80ELb0ELb0ELb1ELb1ELb0ELb0ELb1ELb1EEENS1_21CollectiveEpilogueFwdINS6_IJS8_SA_S9_EEENS6_IJNS7_ILi1EEESI_SI_EEESC_SE_Li256ELb1ELb1ELb1ELb0EEENS1_36VarlenDynamicPersistentTileSchedulerILi128ELi48ELi256ELi256ELb1ELb1ELb0ELb0ELb1ELb1EEEEEEEEEvNT_6ParamsE:
        .type           _ZN7cutlass13device_kernelIN5flash19enable_sm80_to_sm89INS1_16FlashAttnFwdSm80INS1_25CollectiveMainloopFwdSm80ILi8ELi1ELb1EN4cute5tupleIJNS5_1CILi128EEENS7_ILi48EEENS7_ILi256EEEEEELi256ENS_6half_tEfNS_4arch4Sm80ELb0ELb0ELb1ELb1ELb0ELb0ELb1ELb1EEENS1_21CollectiveEpilogueFwdINS6_IJS8_SA_S9_EEENS6_IJNS7_ILi1EEESI_SI_EEESC_SE_Li256ELb1ELb1ELb1ELb0EEENS1_36VarlenDynamicPersistentTileSchedulerILi128ELi48ELi256ELi256ELb1ELb1ELb0ELb0ELb1ELb1EEEEEEEEEvNT_6ParamsE,@function
        .size           _ZN7cutlass13device_kernelIN5flash19enable_sm80_to_sm89INS1_16FlashAttnFwdSm80INS1_25CollectiveMainloopFwdSm80ILi8ELi1ELb1EN4cute5tupleIJNS5_1CILi128EEENS7_ILi48EEENS7_ILi256EEEEEELi256ENS_6half_tEfNS_4arch4Sm80ELb0ELb0ELb1ELb1ELb0ELb0ELb1ELb1EEENS1_21CollectiveEpilogueFwdINS6_IJS8_SA_S9_EEENS6_IJNS7_ILi1EEESI_SI_EEESC_SE_Li256ELb1ELb1ELb1ELb0EEENS1_36VarlenDynamicPersistentTileSchedulerILi128ELi48ELi256ELi256ELb1ELb1ELb0ELb0ELb1ELb1EEEEEEEEEvNT_6ParamsE,(.L_x_19 - _ZN7cutlass13device_kernelIN5flash19enable_sm80_to_sm89INS1_16FlashAttnFwdSm80INS1_25CollectiveMainloopFwdSm80ILi8ELi1ELb1EN4cute5tupleIJNS5_1CILi128EEENS7_ILi48EEENS7_ILi256EEEEEELi256ENS_6half_tEfNS_4arch4Sm80ELb0ELb0ELb1ELb1ELb0ELb0ELb1ELb1EEENS1_21CollectiveEpilogueFwdINS6_IJS8_SA_S9_EEENS6_IJNS7_ILi1EEESI_SI_EEESC_SE_Li256ELb1ELb1ELb1ELb0EEENS1_36VarlenDynamicPersistentTileSchedulerILi128ELi48ELi256ELi256ELb1ELb1ELb0ELb0ELb1ELb1EEEEEEEEEvNT_6ParamsE)
        .other          _ZN7cutlass13device_kernelIN5flash19enable_sm80_to_sm89INS1_16FlashAttnFwdSm80INS1_25CollectiveMainloopFwdSm80ILi8ELi1ELb1EN4cute5tupleIJNS5_1CILi128EEENS7_ILi48EEENS7_ILi256EEEEEELi256ENS_6half_tEfNS_4arch4Sm80ELb0ELb0ELb1ELb1ELb0ELb0ELb1ELb1EEENS1_21CollectiveEpilogueFwdINS6_IJS8_SA_S9_EEENS6_IJNS7_ILi1EEESI_SI_EEESC_SE_Li256ELb1ELb1ELb1ELb0EEENS1_36VarlenDynamicPersistentTileSchedulerILi128ELi48ELi256ELi256ELb1ELb1ELb0ELb0ELb1ELb1EEEEEEEEEvNT_6ParamsE,@"STO_CUDA_ENTRY STV_DEFAULT"
_ZN7cutlass13device_kernelIN5flash19enable_sm80_to_sm89INS1_16FlashAttnFwdSm80INS1_25CollectiveMainloopFwdSm80ILi8ELi1ELb1EN4cute5tupleIJNS5_1CILi128EEENS7_ILi48EEENS7_ILi256EEEEEELi256ENS_6half_tEfNS_4arch4Sm80ELb0ELb0ELb1ELb1ELb0ELb0ELb1ELb1EEENS1_21CollectiveEpilogueFwdINS6_IJS8_SA_S9_EEENS6_IJNS7_ILi1EEESI_SI_EEESC_SE_Li256ELb1ELb1ELb1ELb0EEENS1_36VarlenDynamicPersistentTileSchedulerILi128ELi48ELi256ELi256ELb1ELb1ELb0ELb0ELb1ELb1EEEEEEEEEvNT_6ParamsE:
[----:B------:R-:W-:Y:S01]  /*0000*/  LDC R1, c[0x0][0x28] ;  /* 0x00000a00ff017b82 */ /* 0x000fe20000000800 */
[----:B------:R-:W-:Y:S05]  /*0010*/  EXIT ;  /* 0x000000000000794d */ /* 0x000fea0003800000 */
.L_x_1:
        /* <DEDUP_REMOVED lines=14> */
.L_x_19:


//--------------------- .text._ZN7cutlass13device_kernelIN5flash19enable_sm80_to_sm89INS1_16FlashAttnFwdSm80INS1_25CollectiveMainloopFwdSm80ILi8ELi1ELb0EN4cute5tupleIJNS5_1CILi128EEENS7_ILi32EEENS7_ILi256EEEEEELi256ENS_6half_tEfNS_4arch4Sm80ELb0ELb0ELb1ELb1ELb0ELb1ELb1ELb1EEENS1_21CollectiveEpilogueFwdINS6_IJS8_SA_S9_EEENS6_IJNS7_ILi1EEESI_SI_EEESC_SE_Li256ELb1ELb1ELb1ELb0EEENS1_36VarlenDynamicPersistentTileSchedulerILi128ELi32ELi256ELi256ELb1ELb1ELb0ELb0ELb1ELb1EEEEEEEEEvNT_6ParamsE --------------------------
	.section	.text._ZN7cutlass13device_kernelIN5flash19enable_sm80_to_sm89INS1_16FlashAttnFwdSm80INS1_25CollectiveMainloopFwdSm80ILi8ELi1ELb0EN4cute5tupleIJNS5_1CILi128EEENS7_ILi32EEENS7_ILi256EEEEEELi256ENS_6half_tEfNS_4arch4Sm80ELb0ELb0ELb1ELb1ELb0ELb1ELb1ELb1EEENS1_21CollectiveEpilogueFwdINS6_IJS8_SA_S9_EEENS6_IJNS7_ILi1EEESI_SI_EEESC_SE_Li256ELb1ELb1ELb1ELb0EEENS1_36VarlenDynamicPersistentTileSchedulerILi128ELi32ELi256ELi256ELb1ELb1ELb0ELb0ELb1ELb1EEEEEEEEEvNT_6ParamsE,"ax",@progbits
	.align	128
.text._ZN7cutlass13device_kernelIN5flash19enable_sm80_to_sm89INS1_16FlashAttnFwdSm80INS1_25CollectiveMainloopFwdSm80ILi8ELi1ELb0EN4cute5tupleIJNS5_1CILi128EEENS7_ILi32EEENS7_ILi256EEEEEELi256ENS_6half_tEfNS_4arch4Sm80ELb0ELb0ELb1ELb1ELb0ELb1ELb1ELb1EEENS1_21CollectiveEpilogueFwdINS6_IJS8_SA_S9_EEENS6_IJNS7_ILi1EEESI_SI_EEESC_SE_Li256ELb1ELb1ELb1ELb0EEENS1_36VarlenDynamicPersistentTileSchedulerILi128ELi32ELi256ELi256ELb1ELb1ELb0ELb0ELb1ELb1EEEEEEEEEvNT_6ParamsE:
        .type           _ZN7cutlass13device_kernelIN5flash19enable_sm80_to_sm89INS1_16FlashAttnFwdSm80INS1_25CollectiveMainloopFwdSm80ILi8ELi1ELb0EN4cute5tupleIJNS5_1CILi128EEENS7_ILi32EEENS7_ILi256EEEEEELi256ENS_6half_tEfNS_4arch4Sm80ELb0ELb0ELb1ELb1ELb0ELb1ELb1ELb1EEENS1_21CollectiveEpilogueFwdINS6_IJS8_SA_S9_EEENS6_IJNS7_ILi1EEESI_SI_EEESC_SE_Li256ELb1ELb1ELb1ELb0EEENS1_36VarlenDynamicPersistentTileSchedulerILi128ELi32ELi256ELi256ELb1ELb1ELb0ELb0ELb1ELb1EEEEEEEEEvNT_6ParamsE,@function
        .size           _ZN7cutlass13device_kernelIN5flash19enable_sm80_to_sm89INS1_16FlashAttnFwdSm80INS1_25CollectiveMainloopFwdSm80ILi8ELi1ELb0EN4cute5tupleIJNS5_1CILi128EEENS7_ILi32EEENS7_ILi256EEEEEELi256ENS_6half_tEfNS_4arch4Sm80ELb0ELb0ELb1ELb1ELb0ELb1ELb1ELb1EEENS1_21CollectiveEpilogueFwdINS6_IJS8_SA_S9_EEENS6_IJNS7_ILi1EEESI_SI_EEESC_SE_Li256ELb1ELb1ELb1ELb0EEENS1_36VarlenDynamicPersistentTileSchedulerILi128ELi32ELi256ELi256ELb1ELb1ELb0ELb0ELb1ELb1EEEEEEEEEvNT_6ParamsE,(.L_x_20 - _ZN7cutlass13device_kernelIN5flash19enable_sm80_to_sm89INS1_16FlashAttnFwdSm80INS1_25CollectiveMainloopFwdSm80ILi8ELi1ELb0EN4cute5tupleIJNS5_1CILi128EEENS7_ILi32EEENS7_ILi256EEEEEELi256ENS_6half_tEfNS_4arch4Sm80ELb0ELb0ELb1ELb1ELb0ELb1ELb1ELb1EEENS1_21CollectiveEpilogueFwdINS6_IJS8_SA_S9_EEENS6_IJNS7_ILi1EEESI_SI_EEESC_SE_Li256ELb1ELb1ELb1ELb0EEENS1_36VarlenDynamicPersistentTileSchedulerILi128ELi32ELi256ELi256ELb1ELb1ELb0ELb0ELb1ELb1EEEEEEEEEvNT_6ParamsE)
        .other          _ZN7cutlass13device_kernelIN5flash19enable_sm80_to_sm89INS1_16FlashAttnFwdSm80INS1_25CollectiveMainloopFwdSm80ILi8ELi1ELb0EN4cute5tupleIJNS5_1CILi128EEENS7_ILi32EEENS7_ILi256EEEEEELi256ENS_6half_tEfNS_4arch4Sm80ELb0ELb0ELb1ELb1ELb0ELb1ELb1ELb1EEENS1_21CollectiveEpilogueFwdINS6_IJS8_SA_S9_EEENS6_IJNS7_ILi1EEESI_SI_EEESC_SE_Li256ELb1ELb1ELb1ELb0EEENS1_36VarlenDynamicPersistentTileSchedulerILi128ELi32ELi256ELi256ELb1ELb1ELb0ELb0ELb1ELb1EEEEEEEEEvNT_6ParamsE,@"STO_CUDA_ENTRY STV_DEFAULT"
_ZN7cutlass13device_kernelIN5flash19enable_sm80_to_sm89INS1_16FlashAttnFwdSm80INS1_25CollectiveMainloopFwdSm80ILi8ELi1ELb0EN4cute5tupleIJNS5_1CILi128EEENS7_ILi32EEENS7_ILi256EEEEEELi256ENS_6half_tEfNS_4arch4Sm80ELb0ELb0ELb1ELb1ELb0ELb1ELb1ELb1EEENS1_21CollectiveEpilogueFwdINS6_IJS8_SA_S9_EEENS6_IJNS7_ILi1EEESI_SI_EEESC_SE_Li256ELb1ELb1ELb1ELb0EEENS1_36VarlenDynamicPersistentTileSchedulerILi128ELi32ELi256ELi256ELb1ELb1ELb0ELb0ELb1ELb1EEEEEEEEEvNT_6ParamsE:
[----:B------:R-:W-:Y:S01]  /*0000*/  LDC R1, c[0x0][0x28] ;  /* 0x00000a00ff017b82 */ /* 0x000fe20000000800 */
[----:B------:R-:W-:Y:S05]  /*0010*/  EXIT ;  /* 0x000000000000794d */ /* 0x000fea0003800000 */
.L_x_2:
        /* <DEDUP_REMOVED lines=14> */
.L_x_20:


//--------------------- .text._ZN7cutlass13device_kernelIN5flash19enable_sm80_to_sm89INS1_16FlashAttnFwdSm80INS1_25CollectiveMainloopFwdSm80ILi8ELi1ELb1EN4cute5tupleIJNS5_1CILi128EEENS7_ILi48EEENS7_ILi256EEEEEELi256ENS_6half_tEfNS_4arch4Sm80ELb0ELb1ELb1ELb0ELb0ELb0ELb1ELb1EEENS1_21CollectiveEpilogueFwdINS6_IJS8_SA_S9_EEENS6_IJNS7_ILi1EEESI_SI_EEESC_SE_Li256ELb0ELb1ELb1ELb0EEENS1_19SingleTileSchedulerILb0ELb1ELb1ELi128EEEEEEEEEvNT_6ParamsE --------------------------
	.section	.text._ZN7cutlass13device_kernelIN5flash19enable_sm80_to_sm89INS1_16FlashAttnFwdSm80INS1_25CollectiveMainloopFwdSm80ILi8ELi1ELb1EN4cute5tupleIJNS5_1CILi128EEENS7_ILi48EEENS7_ILi256EEEEEELi256ENS_6half_tEfNS_4arch4Sm80ELb0ELb1ELb1ELb0ELb0ELb0ELb1ELb1EEENS1_21CollectiveEpilogueFwdINS6_IJS8_SA_S9_EEENS6_IJNS7_ILi1EEESI_SI_EEESC_SE_Li256ELb0ELb1ELb1ELb0EEENS1_19SingleTileSchedulerILb0ELb1ELb1ELi128EEEEEEEEEvNT_6ParamsE,"ax",@progbits
	.align	128
.text._ZN7cutlass13device_kernelIN5flash19enable_sm80_to_sm89INS1_16FlashAttnFwdSm80INS1_25CollectiveMainloopFwdSm80ILi8ELi1ELb1EN4cute5tupleIJNS5_1CILi128EEENS7_ILi48EEENS7_ILi256EEEEEELi256ENS_6half_tEfNS_4arch4Sm80ELb0ELb1ELb1ELb0ELb0ELb0ELb1ELb1EEENS1_21CollectiveEpilogueFwdINS6_IJS8_SA_S9_EEENS6_IJNS7_ILi1EEESI_SI_EEESC_SE_Li256ELb0ELb1ELb1ELb0EEENS1_19SingleTileSchedulerILb0ELb1ELb1ELi128EEEEEEEEEvNT_6ParamsE:
        .type           _ZN7cutlass13device_kernelIN5flash19enable_sm80_to_sm89INS1_16FlashAttnFwdSm80INS1_25CollectiveMainloopFwdSm80ILi8ELi1ELb1EN4cute5tupleIJNS5_1CILi128EEENS7_ILi48EEENS7_ILi256EEEEEELi256ENS_6half_tEfNS_4arch4Sm80ELb0ELb1ELb1ELb0ELb0ELb0ELb1ELb1EEENS1_21CollectiveEpilogueFwdINS6_IJS8_SA_S9_EEENS6_IJNS7_ILi1EEESI_SI_EEESC_SE_Li256ELb0ELb1ELb1ELb0EEENS1_19SingleTileSchedulerILb0ELb1ELb1ELi128EEEEEEEEEvNT_6ParamsE,@function
        .size           _ZN7cutlass13device_kernelIN5flash19enable_sm80_to_sm89INS1_16FlashAttnFwdSm80INS1_25CollectiveMainloopFwdSm80ILi8ELi1ELb1EN4cute5tupleIJNS5_1CILi128EEENS7_ILi48EEENS7_ILi256EEEEEELi256ENS_6half_tEfNS_4arch4Sm80ELb0ELb1ELb1ELb0ELb0ELb0ELb1ELb1EEENS1_21CollectiveEpilogueFwdINS6_IJS8_SA_S9_EEENS6_IJNS7_ILi1EEESI_SI_EEESC_SE_Li256ELb0ELb1ELb1ELb0EEENS1_19SingleTileSchedulerILb0ELb1ELb1ELi128EEEEEEEEEvNT_6ParamsE,(.L_x_21 - _ZN7cutlass13device_kernelIN5flash19enable_sm80_to_sm89INS1_16FlashAttnFwdSm80INS1_25CollectiveMainloopFwdSm80ILi8ELi1ELb1EN4cute5tupleIJNS5_1CILi128EEENS7_ILi48EEENS7_ILi256EEEEEELi256ENS_6half_tEfNS_4arch4Sm80ELb0ELb1ELb1ELb0ELb0ELb0ELb1ELb1EEENS1_21CollectiveEpilogueFwdINS6_IJS8_SA_S9_EEENS6_IJNS7_ILi1EEESI_SI_EEESC_SE_Li256ELb0ELb1ELb1ELb0EEENS1_19SingleTileSchedulerILb0ELb1ELb1ELi128EEEEEEEEEvNT_6ParamsE)
        .other          _ZN7cutlass13device_kernelIN5flash19enable_sm80_to_sm89INS1_16FlashAttnFwdSm80INS1_25CollectiveMainloopFwdSm80ILi8ELi1ELb1EN4cute5tupleIJNS5_1CILi128EEENS7_ILi48EEENS7_ILi256EEEEEELi256ENS_6half_tEfNS_4arch4Sm80ELb0ELb1ELb1ELb0ELb0ELb0ELb1ELb1EEENS1_21CollectiveEpilogueFwdINS6_IJS8_SA_S9_EEENS6_IJNS7_ILi1EEESI_SI_EEESC_SE_Li256ELb0ELb1ELb1ELb0EEENS1_19SingleTileSchedulerILb0ELb1ELb1ELi128EEEEEEEEEvNT_6ParamsE,@"STO_CUDA_ENTRY STV_DEFAULT"
_ZN7cutlass13device_kernelIN5flash19enable_sm80_to_sm89INS1_16FlashAttnFwdSm80INS1_25CollectiveMainloopFwdSm80ILi8ELi1ELb1EN4cute5tupleIJNS5_1CILi128EEENS7_ILi48EEENS7_ILi256EEEEEELi256ENS_6half_tEfNS_4arch4Sm80ELb0ELb1ELb1ELb0ELb0ELb0ELb1ELb1EEENS1_21CollectiveEpilogueFwdINS6_IJS8_SA_S9_EEENS6_IJNS7_ILi1EEESI_SI_EEESC_SE_Li256ELb0ELb1ELb1ELb0EEENS1_19SingleTileSchedulerILb0ELb1ELb1ELi128EEEEEEEEEvNT_6ParamsE:
[----:B------:R-:W-:Y:S01]  /*0000*/  LDC R1, c[0x0][0x28] ;  /* 0x00000a00ff017b82 */ /* 0x000fe20000000800 */
[----:B------:R-:W-:Y:S05]  /*0010*/  EXIT ;  /* 0x000000000000794d */ /* 0x000fea0003800000 */
.L_x_3:
        /* <DEDUP_REMOVED lines=14> */
.L_x_21:


//--------------------- .text._ZN7cutlass13device_kernelIN5flash19enable_sm80_to_sm89INS1_16FlashAttnFwdSm80INS1_25CollectiveMainloopFwdSm80ILi8ELi1ELb1EN4cute5tupleIJNS5_1CILi128EEENS7_ILi48EEENS7_ILi256EEEEEELi256ENS_6half_tEfNS_4arch4Sm80ELb0ELb1ELb1ELb1ELb0ELb0ELb1ELb1EEENS1_21CollectiveEpilogueFwdINS6_IJS8_SA_S9_EEENS6_IJNS7_ILi1EEESI_SI_EEESC_SE_Li256ELb1ELb1ELb1ELb0EEENS1_36VarlenDynamicPersistentTileSchedulerILi128ELi48ELi256ELi256ELb1ELb1ELb0ELb1ELb0ELb1EEEEEEEEEvNT_6ParamsE --------------------------
	.section	.text._ZN7cutlass13device_kernelIN5flash19enable_sm80_to_sm89INS1_16FlashAttnFwdSm80INS1_25CollectiveMainloopFwdSm80ILi8ELi1ELb1EN4cute5tupleIJNS5_1CILi128EEENS7_ILi48EEENS7_ILi256EEEEEELi256ENS_6half_tEfNS_4arch4Sm80ELb0ELb1ELb1ELb1ELb0ELb0ELb1ELb1EEENS1_21CollectiveEpilogueFwdINS6_IJS8_SA_S9_EEENS6_IJNS7_ILi1EEESI_SI_EEESC_SE_Li256ELb1ELb1ELb1ELb0EEENS1_36VarlenDynamicPersistentTileSchedulerILi128ELi48ELi256ELi256ELb1ELb1ELb0ELb1ELb0ELb1EEEEEEEEEvNT_6ParamsE,"ax",@progbits
	.align	128
.text._ZN7cutlass13device_kernelIN5flash19enable_sm80_to_sm89INS1_16FlashAttnFwdSm80INS1_25CollectiveMainloopFwdSm80ILi8ELi1ELb1EN4cute5tupleIJNS5_1CILi128EEENS7_ILi48EEENS7_ILi256EEEEEELi256ENS_6half_tEfNS_4arch4Sm80ELb0ELb1ELb1ELb1ELb0ELb0ELb1ELb1EEENS1_21CollectiveEpilogueFwdINS6_IJS8_SA_S9_EEENS6_IJNS7_ILi1EEESI_SI_EEESC_SE_Li256ELb1ELb1ELb1ELb0EEENS1_36VarlenDynamicPersistentTileSchedulerILi128ELi48ELi256ELi256ELb1ELb1ELb0ELb1ELb0ELb1EEEEEEEEEvNT_6ParamsE:
        .type           _ZN7cutlass13device_kernelIN5flash19enable_sm80_to_sm89INS1_16FlashAttnFwdSm80INS1_25CollectiveMainloopFwdSm80ILi8ELi1ELb1EN4cute5tupleIJNS5_1CILi128EEENS7_ILi48EEENS7_ILi256EEEEEELi256ENS_6half_tEfNS_4arch4Sm80ELb0ELb1ELb1ELb1ELb0ELb0ELb1ELb1EEENS1_21CollectiveEpilogueFwdINS6_IJS8_SA_S9_EEENS6_IJNS7_ILi1EEESI_SI_EEESC_SE_Li256ELb1ELb1ELb1ELb0EEENS1_36VarlenDynamicPersistentTileSchedulerILi128ELi48ELi256ELi256ELb1ELb1ELb0ELb1ELb0ELb1EEEEEEEEEvNT_6ParamsE,@function
        .size           _ZN7cutlass13device_kernelIN5flash19enable_sm80_to_sm89INS1_16FlashAttnFwdSm80INS1_25CollectiveMainloopFwdSm80ILi8ELi1ELb1EN4cute5tupleIJNS5_1CILi128EEENS7_ILi48EEENS7_ILi256EEEEEELi256ENS_6half_tEfNS_4arch4Sm80ELb0ELb1ELb1ELb1ELb0ELb0ELb1ELb1EEENS1_21CollectiveEpilogueFwdINS6_IJS8_SA_S9_EEENS6_IJNS7_ILi1EEESI_SI_EEESC_SE_Li256ELb1ELb1ELb1ELb0EEENS1_36VarlenDynamicPersistentTileSchedulerILi128ELi48ELi256ELi256ELb1ELb1ELb0ELb1ELb0ELb1EEEEEEEEEvNT_6ParamsE,(.L_x_22 - _ZN7cutlass13device_kernelIN5flash19enable_sm80_to_sm89INS1_16FlashAttnFwdSm80INS1_25CollectiveMainloopFwdSm80ILi8ELi1ELb1EN4cute5tupleIJNS5_1CILi128EEENS7_ILi48EEENS7_ILi256EEEEEELi256ENS_6half_tEfNS_4arch4Sm80ELb0ELb1ELb1ELb1ELb0ELb0ELb1ELb1EEENS1_21CollectiveEpilogueFwdINS6_IJS8_SA_S9_EEENS6_IJNS7_ILi1EEESI_SI_EEESC_SE_Li256ELb1ELb1ELb1ELb0EEENS1_36VarlenDynamicPersistentTileSchedulerILi128ELi48ELi256ELi256ELb1ELb1ELb0ELb1ELb0ELb1EEEEEEEEEvNT_6ParamsE)
        .other          _ZN7cutlass13device_kernelIN5flash19enable_sm80_to_sm89INS1_16FlashAttnFwdSm80INS1_25CollectiveMainloopFwdSm80ILi8ELi1ELb1EN4cute5tupleIJNS5_1CILi128EEENS7_ILi48EEENS7_ILi256EEEEEELi256ENS_6half_tEfNS_4arch4Sm80ELb0ELb1ELb1ELb1ELb0ELb0ELb1ELb1EEENS1_21CollectiveEpilogueFwdINS6_IJS8_SA_S9_EEENS6_IJNS7_ILi1EEESI_SI_EEESC_SE_Li256ELb1ELb1ELb1ELb0EEENS1_36VarlenDynamicPersistentTileSchedulerILi128ELi48ELi256ELi256ELb1ELb1ELb0ELb1ELb0ELb1EEEEEEEEEvNT_6ParamsE,@"STO_CUDA_ENTRY STV_DEFAULT"
_ZN7cutlass13device_kernelIN5flash19enable_sm80_to_sm89INS1_16FlashAttnFwdSm80INS1_25CollectiveMainloopFwdSm80ILi8ELi1ELb1EN4cute5tupleIJNS5_1CILi128EEENS7_ILi48EEENS7_ILi256EEEEEELi256ENS_6half_tEfNS_4arch4Sm80ELb0ELb1ELb1ELb1ELb0ELb0ELb1ELb1EEENS1_21CollectiveEpilogueFwdINS6_IJS8_SA_S9_EEENS6_IJNS7_ILi1EEESI_SI_EEESC_SE_Li256ELb1ELb1ELb1ELb0EEENS1_36VarlenDynamicPersistentTileSchedulerILi128ELi48ELi256ELi256ELb1ELb1ELb0ELb1ELb0ELb1EEEEEEEEEvNT_6ParamsE:
[----:B------:R-:W-:Y:S01]  /*0000*/  LDC R1, c[0x0][0x28] ;  /* 0x00000a00ff017b82 */ /* 0x000fe20000000800 */
[----:B------:R-:W-:Y:S05]  /*0010*/  EXIT ;  /* 0x000000000000794d */ /* 0x000fea0003800000 */
.L_x_4:
        /* <DEDUP_REMOVED lines=14> */
.L_x_22:


//--------------------- .text._ZN7cutlass13device_kernelIN5flash19enable_sm80_to_sm89INS1_16FlashAttnFwdSm80INS1_25CollectiveMainloopFwdSm80ILi8ELi1ELb0EN4cute5tupleIJNS5_1CILi128EEENS7_ILi32EEENS7_ILi256EEEEEELi256ENS_6half_tEfNS_4arch4Sm80ELb0ELb1ELb1ELb1ELb0ELb1ELb1ELb1EEENS1_21CollectiveEpilogueFwdINS6_IJS8_SA_S9_EEENS6_IJNS7_ILi1EEESI_SI_EEESC_SE_Li256ELb1ELb1ELb1ELb0EEENS1_36VarlenDynamicPersistentTileSchedulerILi128ELi32ELi256ELi256ELb1ELb1ELb0ELb1ELb0ELb1EEEEEEEEEvNT_6ParamsE --------------------------
	.section	.text._ZN7cutlass13device_kernelIN5flash19enable_sm80_to_sm89INS1_16FlashAttnFwdSm80INS1_25CollectiveMainloopFwdSm80ILi8ELi1ELb0EN4cute5tupleIJNS5_1CILi128EEENS7_ILi32EEENS7_ILi256EEEEEELi256ENS_6half_tEfNS_4arch4Sm80ELb0ELb1ELb1ELb1ELb0ELb1ELb1ELb1EEENS1_21CollectiveEpilogueFwdINS6_IJS8_SA_S9_EEENS6_IJNS7_ILi1EEESI_SI_EEESC_SE_Li256ELb1ELb1ELb1ELb0EEENS1_36VarlenDynamicPersistentTileSchedulerILi128ELi32ELi256ELi256ELb1ELb1ELb0ELb1ELb0ELb1EEEEEEEEEvNT_6ParamsE,"ax",@progbits
	.align	128
.text._ZN7cutlass13device_kernelIN5flash19enable_sm80_to_sm89INS1_16FlashAttnFwdSm80INS1_25CollectiveMainloopFwdSm80ILi8ELi1ELb0EN4cute5tupleIJNS5_1CILi128EEENS7_ILi32EEENS7_ILi256EEEEEELi256ENS_6half_tEfNS_4arch4Sm80ELb0ELb1ELb1ELb1ELb0ELb1ELb1ELb1EEENS1_21CollectiveEpilogueFwdINS6_IJS8_SA_S9_EEENS6_IJNS7_ILi1EEESI_SI_EEESC_SE_Li256ELb1ELb1ELb1ELb0EEENS1_36VarlenDynamicPersistentTileSchedulerILi128ELi32ELi256ELi256ELb1ELb1ELb0ELb1ELb0ELb1EEEEEEEEEvNT_6ParamsE:
        .type           _ZN7cutlass13device_kernelIN5flash19enable_sm80_to_sm89INS1_16FlashAttnFwdSm80INS1_25CollectiveMainloopFwdSm80ILi8ELi1ELb0EN4cute5tupleIJNS5_1CILi128EEENS7_ILi32EEENS7_ILi256EEEEEELi256ENS_6half_tEfNS_4arch4Sm80ELb0ELb1ELb1ELb1ELb0ELb1ELb1ELb1EEENS1_21CollectiveEpilogueFwdINS6_IJS8_SA_S9_EEENS6_IJNS7_ILi1EEESI_SI_EEESC_SE_Li256ELb1ELb1ELb1ELb0EEENS1_36VarlenDynamicPersistentTileSchedulerILi128ELi32ELi256ELi256ELb1ELb1ELb0ELb1ELb0ELb1EEEEEEEEEvNT_6ParamsE,@function
        .size           _ZN7cutlass13device_kernelIN5flash19enable_sm80_to_sm89INS1_16FlashAttnFwdSm80INS1_25CollectiveMainloopFwdSm80ILi8ELi1ELb0EN4cute5tupleIJNS5_1CILi128EEENS7_ILi32EEENS7_ILi256EEEEEELi256ENS_6half_tEfNS_4arch4Sm80ELb0ELb1ELb1ELb1ELb0ELb1ELb1ELb1EEENS1_21CollectiveEpilogueFwdINS6_IJS8_SA_S9_EEENS6_IJNS7_ILi1EEESI_SI_EEESC_SE_Li256ELb1ELb1ELb1ELb0EEENS1_36VarlenDynamicPersistentTileSchedulerILi128ELi32ELi256ELi256ELb1ELb1ELb0ELb1ELb0ELb1EEEEEEEEEvNT_6ParamsE,(.L_x_23 - _ZN7cutlass13device_kernelIN5flash19enable_sm80_to_sm89INS1_16FlashAttnFwdSm80INS1_25CollectiveMainloopFwdSm80ILi8ELi1ELb0EN4cute5tupleIJNS5_1CILi128EEENS7_ILi32EEENS7_ILi256EEEEEELi256ENS_6half_tEfNS_4arch4Sm80ELb0ELb1ELb1ELb1ELb0ELb1ELb1ELb1EEENS1_21CollectiveEpilogueFwdINS6_IJS8_SA_S9_EEENS6_IJNS7_ILi1EEESI_SI_EEESC_SE_Li256ELb1ELb1ELb1ELb0EEENS1_36VarlenDynamicPersistentTileSchedulerILi128ELi32ELi256ELi256ELb1ELb1ELb0ELb1ELb0ELb1EEEEEEEEEvNT_6ParamsE)
        .other          _ZN7cutlass13device_kernelIN5flash19enable_sm80_to_sm89INS1_16FlashAttnFwdSm80INS1_25CollectiveMainloopFwdSm80ILi8ELi1ELb0EN4cute5tupleIJNS5_1CILi128EEENS7_ILi32EEENS7_ILi256EEEEEELi256ENS_6half_tEfNS_4arch4Sm80ELb0ELb1ELb1ELb1ELb0ELb1ELb1ELb1EEENS1_21CollectiveEpilogueFwdINS6_IJS8_SA_S9_EEENS6_IJNS7_ILi1EEESI_SI_EEESC_SE_Li256ELb1ELb1ELb1ELb0EEENS1_36VarlenDynamicPersistentTileSchedulerILi128ELi32ELi256ELi256ELb1ELb1ELb0ELb1ELb0ELb1EEEEEEEEEvNT_6ParamsE,@"STO_CUDA_ENTRY STV_DEFAULT"
_ZN7cutlass13device_kernelIN5flash19enable_sm80_to_sm89INS1_16FlashAttnFwdSm80INS1_25CollectiveMainloopFwdSm80ILi8ELi1ELb0EN4cute5tupleIJNS5_1CILi128EEENS7_ILi32EEENS7_ILi256EEEEEELi256ENS_6half_tEfNS_4arch4Sm80ELb0ELb1ELb1ELb1ELb0ELb1ELb1ELb1EEENS1_21CollectiveEpilogueFwdINS6_IJS8_SA_S9_EEENS6_IJNS7_ILi1EEESI_SI_EEESC_SE_Li256ELb1ELb1ELb1ELb0EEENS1_36VarlenDynamicPersistentTileSchedulerILi128ELi32ELi256ELi256ELb1ELb1ELb0ELb1ELb0ELb1EEEEEEEEEvNT_6ParamsE:
[----:B------:R-:W-:Y:S01]  /*0000*/  LDC R1, c[0x0][0x28] ;  /* 0x00000a00ff017b82 */ /* 0x000fe20000000800 */
[----:B------:R-:W-:Y:S05]  /*0010*/  EXIT ;  /* 0x000000000000794d */ /* 0x000fea0003800000 */
.L_x_5:
        /* <DEDUP_REMOVED lines=14> */
.L_x_23:


//--------------------- .text._ZN7cutlass13device_kernelIN5flash19enable_sm80_to_sm89INS1_16FlashAttnFwdSm80INS1_25CollectiveMainloopFwdSm80ILi8ELi1ELb1EN4cute5tupleIJNS5_1CILi128EEENS7_ILi64EEENS7_ILi256EEEEEELi256ENS_6half_tEfNS_4arch4Sm80ELb1ELb0ELb1ELb0ELb0ELb0ELb1ELb1EEENS1_21CollectiveEpilogueFwdINS6_IJS8_SA_S9_EEENS6_IJNS7_ILi1EEESI_SI_EEESC_SE_Li256ELb0ELb1ELb1ELb0EEENS1_30DynamicPersistentTileSchedulerILi256ELi256ELb1ELb1ELb0EEEEEEEEEvNT_6ParamsE --------------------------
	.section	.text._ZN7cutlass13device_kernelIN5flash19enable_sm80_to_sm89INS1_16FlashAttnFwdSm80INS1_25CollectiveMainloopFwdSm80ILi8ELi1ELb1EN4cute5tupleIJNS5_1CILi128EEENS7_ILi64EEENS7_ILi256EEEEEELi256ENS_6half_tEfNS_4arch4Sm80ELb1ELb0ELb1ELb0ELb0ELb0ELb1ELb1EEENS1_21CollectiveEpilogueFwdINS6_IJS8_SA_S9_EEENS6_IJNS7_ILi1EEESI_SI_EEESC_SE_Li256ELb0ELb1ELb1ELb0EEENS1_30DynamicPersistentTileSchedulerILi256ELi256ELb1ELb1ELb0EEEEEEEEEvNT_6ParamsE,"ax",@progbits
	.align	128
.text._ZN7cutlass13device_kernelIN5flash19enable_sm80_to_sm89INS1_16FlashAttnFwdSm80INS1_25CollectiveMainloopFwdSm80ILi8ELi1ELb1EN4cute5tupleIJNS5_1CILi128EEENS7_ILi64EEENS7_ILi256EEEEEELi256ENS_6half_tEfNS_4arch4Sm80ELb1ELb0ELb1ELb0ELb0ELb0ELb1ELb1EEENS1_21CollectiveEpilogueFwdINS6_IJS8_SA_S9_EEENS6_IJNS7_ILi1EEESI_SI_EEESC_SE_Li256ELb0ELb1ELb1ELb0EEENS1_30DynamicPersistentTileSchedulerILi256ELi256ELb1ELb1ELb0EEEEEEEEEvNT_6ParamsE:
        .type           _ZN7cutlass13device_kernelIN5flash19enable_sm80_to_sm89INS1_16FlashAttnFwdSm80INS1_25CollectiveMainloopFwdSm80ILi8ELi1ELb1EN4cute5tupleIJNS5_1CILi128EEENS7_ILi64EEENS7_ILi256EEEEEELi256ENS_6half_tEfNS_4arch4Sm80ELb1ELb0ELb1ELb0ELb0ELb0ELb1ELb1EEENS1_21CollectiveEpilogueFwdINS6_IJS8_SA_S9_EEENS6_IJNS7_ILi1EEESI_SI_EEESC_SE_Li256ELb0ELb1ELb1ELb0EEENS1_30DynamicPersistentTileSchedulerILi256ELi256ELb1ELb1ELb0EEEEEEEEEvNT_6ParamsE,@function
        .size           _ZN7cutlass13device_kernelIN5flash19enable_sm80_to_sm89INS1_16FlashAttnFwdSm80INS1_25CollectiveMainloopFwdSm80ILi8ELi1ELb1EN4cute5tupleIJNS5_1CILi128EEENS7_ILi64EEENS7_ILi256EEEEEELi256ENS_6half_tEfNS_4arch4Sm80ELb1ELb0ELb1ELb0ELb0ELb0ELb1ELb1EEENS1_21CollectiveEpilogueFwdINS6_IJS8_SA_S9_EEENS6_IJNS7_ILi1EEESI_SI_EEESC_SE_Li256ELb0ELb1ELb1ELb0EEENS1_30DynamicPersistentTileSchedulerILi256ELi256ELb1ELb1ELb0EEEEEEEEEvNT_6ParamsE,(.L_x_24 - _ZN7cutlass13device_kernelIN5flash19enable_sm80_to_sm89INS1_16FlashAttnFwdSm80INS1_25CollectiveMainloopFwdSm80ILi8ELi1ELb1EN4cute5tupleIJNS5_1CILi128EEENS7_ILi64EEENS7_ILi256EEEEEELi256ENS_6half_tEfNS_4arch4Sm80ELb1ELb0ELb1ELb0ELb0ELb0ELb1ELb1EEENS1_21CollectiveEpilogueFwdINS6_IJS8_SA_S9_EEENS6_IJNS7_ILi1EEESI_SI_EEESC_SE_Li256ELb0ELb1ELb1ELb0EEENS1_30DynamicPersistentTileSchedulerILi256ELi256ELb1ELb1ELb0EEEEEEEEEvNT_6ParamsE)
        .other          _ZN7cutlass13device_kernelIN5flash19enable_sm80_to_sm89INS1_16FlashAttnFwdSm80INS1_25CollectiveMainloopFwdSm80ILi8ELi1ELb1EN4cute5tupleIJNS5_1CILi128EEENS7_ILi64EEENS7_ILi256EEEEEELi256ENS_6half_tEfNS_4arch4Sm80ELb1ELb0ELb1ELb0ELb0ELb0ELb1ELb1EEENS1_21CollectiveEpilogueFwdINS6_IJS8_SA_S9_EEENS6_IJNS7_ILi1EEESI_SI_EEESC_SE_Li256ELb0ELb1ELb1ELb0EEENS1_30DynamicPersistentTileSchedulerILi256ELi256ELb1ELb1ELb0EEEEEEEEEvNT_6ParamsE,@"STO_CUDA_ENTRY STV_DEFAULT"
_ZN7cutlass13device_kernelIN5flash19enable_sm80_to_sm89INS1_16FlashAttnFwdSm80INS1_25CollectiveMainloopFwdSm80ILi8ELi1ELb1EN4cute5tupleIJNS5_1CILi128EEENS7_ILi64EEENS7_ILi256EEEEEELi256ENS_6half_tEfNS_4arch4Sm80ELb1ELb0ELb1ELb0ELb0ELb0ELb1ELb1EEENS1_21CollectiveEpilogueFwdINS6_IJS8_SA_S9_EEENS6_IJNS7_ILi1EEESI_SI_EEESC_SE_Li256ELb0ELb1ELb1ELb0EEENS1_30DynamicPersistentTileSchedulerILi256ELi256ELb1ELb1ELb0EEEEEEEEEvNT_6ParamsE:
[----:B------:R-:W-:Y:S01]  /*0000*/  LDC R1, c[0x0][0x28] ;  /* 0x00000a00ff017b82 */ /* 0x000fe20000000800 */
[----:B------:R-:W-:Y:S05]  /*0010*/  EXIT ;  /* 0x000000000000794d */ /* 0x000fea0003800000 */
.L_x_6:
        /* <DEDUP_REMOVED lines=14> */
.L_x_24:


//--------------------- .text._ZN7cutlass13device_kernelIN5flash19enable_sm80_to_sm89INS1_16FlashAttnFwdSm80INS1_25CollectiveMainloopFwdSm80ILi8ELi1ELb1EN4cute5tupleIJNS5_1CILi128EEENS7_ILi48EEENS7_ILi256EEEEEELi256ENS_6half_tEfNS_4arch4Sm80ELb1ELb0ELb1ELb1ELb0ELb0ELb1ELb1EEENS1_21CollectiveEpilogueFwdINS6_IJS8_SA_S9_EEENS6_IJNS7_ILi1EEESI_SI_EEESC_SE_Li256ELb1ELb1ELb1ELb0EEENS1_36VarlenDynamicPersistentTileSchedulerILi128ELi48ELi256ELi256ELb1ELb1ELb0ELb1ELb1ELb1EEEEEEEEEvNT_6ParamsE --------------------------
	.section	.text._ZN7cutlass13device_kernelIN5flash19enable_sm80_to_sm89INS1_16FlashAttnFwdSm80INS1_25CollectiveMainloopFwdSm80ILi8ELi1ELb1EN4cute5tupleIJNS5_1CILi128EEENS7_ILi48EEENS7_ILi256EEEEEELi256ENS_6half_tEfNS_4arch4Sm80ELb1ELb0ELb1ELb1ELb0ELb0ELb1ELb1EEENS1_21CollectiveEpilogueFwdINS6_IJS8_SA_S9_EEENS6_IJNS7_ILi1EEESI_SI_EEESC_SE_Li256ELb1ELb1ELb1ELb0EEENS1_36VarlenDynamicPersistentTileSchedulerILi128ELi48ELi256ELi256ELb1ELb1ELb0ELb1ELb1ELb1EEEEEEEEEvNT_6ParamsE,"ax",@progbits
	.align	128
.text._ZN7cutlass13device_kernelIN5flash19enable_sm80_to_sm89INS1_16FlashAttnFwdSm80INS1_25CollectiveMainloopFwdSm80ILi8ELi1ELb1EN4cute5tupleIJNS5_1CILi128EEENS7_ILi48EEENS7_ILi256EEEEEELi256ENS_6half_tEfNS_4arch4Sm80ELb1ELb0ELb1ELb1ELb0ELb0ELb1ELb1EEENS1_21CollectiveEpilogueFwdINS6_IJS8_SA_S9_EEENS6_IJNS7_ILi1EEESI_SI_EEESC_SE_Li256ELb1ELb1ELb1ELb0EEENS1_36VarlenDynamicPersistentTileSchedulerILi128ELi48ELi256ELi256ELb1ELb1ELb0ELb1ELb1ELb1EEEEEEEEEvNT_6ParamsE:
        .type           _ZN7cutlass13device_kernelIN5flash19enable_sm80_to_sm89INS1_16FlashAttnFwdSm80INS1_25CollectiveMainloopFwdSm80ILi8ELi1ELb1EN4cute5tupleIJNS5_1CILi128EEENS7_ILi48EEENS7_ILi256EEEEEELi256ENS_6half_tEfNS_4arch4Sm80ELb1ELb0ELb1ELb1ELb0ELb0ELb1ELb1EEENS1_21CollectiveEpilogueFwdINS6_IJS8_SA_S9_EEENS6_IJNS7_ILi1EEESI_SI_EEESC_SE_Li256ELb1ELb1ELb1ELb0EEENS1_36VarlenDynamicPersistentTileSchedulerILi128ELi48ELi256ELi256ELb1ELb1ELb0ELb1ELb1ELb1EEEEEEEEEvNT_6ParamsE,@function
        .size           _ZN7cutlass13device_kernelIN5flash19enable_sm80_to_sm89INS1_16FlashAttnFwdSm80INS1_25CollectiveMainloopFwdSm80ILi8ELi1ELb1EN4cute5tupleIJNS5_1CILi128EEENS7_ILi48EEENS7_ILi256EEEEEELi256ENS_6half_tEfNS_4arch4Sm80ELb1ELb0ELb1ELb1ELb0ELb0ELb1ELb1EEENS1_21CollectiveEpilogueFwdINS6_IJS8_SA_S9_EEENS6_IJNS7_ILi1EEESI_SI_EEESC_SE_Li256ELb1ELb1ELb1ELb0EEENS1_36VarlenDynamicPersistentTileSchedulerILi128ELi48ELi256ELi256ELb1ELb1ELb0ELb1ELb1ELb1EEEEEEEEEvNT_6ParamsE,(.L_x_25 - _ZN7cutlass13device_kernelIN5flash19enable_sm80_to_sm89INS1_16FlashAttnFwdSm80INS1_25CollectiveMainloopFwdSm80ILi8ELi1ELb1EN4cute5tupleIJNS5_1CILi128EEENS7_ILi48EEENS7_ILi256EEEEEELi256ENS_6half_tEfNS_4arch4Sm80ELb1ELb0ELb1ELb1ELb0ELb0ELb1ELb1EEENS1_21CollectiveEpilogueFwdINS6_IJS8_SA_S9_EEENS6_IJNS7_ILi1EEESI_SI_EEESC_SE_Li256ELb1ELb1ELb1ELb0EEENS1_36VarlenDynamicPersistentTileSchedulerILi128ELi48ELi256ELi256ELb1ELb1ELb0ELb1ELb1ELb1EEEEEEEEEvNT_6ParamsE)
        .other          _ZN7cutlass13device_kernelIN5flash19enable_sm80_to_sm89INS1_16FlashAttnFwdSm80INS1_25CollectiveMainloopFwdSm80ILi8ELi1ELb1EN4cute5tupleIJNS5_1CILi128EEENS7_ILi48EEENS7_ILi256EEEEEELi256ENS_6half_tEfNS_4arch4Sm80ELb1ELb0ELb1ELb1ELb0ELb0ELb1ELb1EEENS1_21CollectiveEpilogueFwdINS6_IJS8_SA_S9_EEENS6_IJNS7_ILi1EEESI_SI_EEESC_SE_Li256ELb1ELb1ELb1ELb0EEENS1_36VarlenDynamicPersistentTileSchedulerILi128ELi48ELi256ELi256ELb1ELb1ELb0ELb1ELb1ELb1EEEEEEEEEvNT_6ParamsE,@"STO_CUDA_ENTRY STV_DEFAULT"
_ZN7cutlass13device_kernelIN5flash19enable_sm80_to_sm89INS1_16FlashAttnFwdSm80INS1_25CollectiveMainloopFwdSm80ILi8ELi1ELb1EN4cute5tupleIJNS5_1CILi128EEENS7_ILi48EEENS7_ILi256EEEEEELi256ENS_6half_tEfNS_4arch4Sm80ELb1ELb0ELb1ELb1ELb0ELb0ELb1ELb1EEENS1_21CollectiveEpilogueFwdINS6_IJS8_SA_S9_EEENS6_IJNS7_ILi1EEESI_SI_EEESC_SE_Li256ELb1ELb1ELb1ELb0EEENS1_36VarlenDynamicPersistentTileSchedulerILi128ELi48ELi256ELi256ELb1ELb1ELb0ELb1ELb1ELb1EEEEEEEEEvNT_6ParamsE:
[----:B------:R-:W-:Y:S01]  /*0000*/  LDC R1, c[0x0][0x28] ;  /* 0x00000a00ff017b82 */ /* 0x000fe20000000800 */
[----:B------:R-:W-:Y:S05]  /*0010*/  EXIT ;  /* 0x000000000000794d */ /* 0x000fea0003800000 */
.L_x_7:
        /* <DEDUP_REMOVED lines=14> */
.L_x_25:


//--------------------- .text._ZN7cutlass13device_kernelIN5flash19enable_sm80_to_sm89INS1_16FlashAttnFwdSm80INS1_25CollectiveMainloopFwdSm80ILi8ELi1ELb0EN4cute5tupleIJNS5_1CILi128EEENS7_ILi32EEENS7_ILi256EEEEEELi256ENS_6half_tEfNS_4arch4Sm80ELb1ELb0ELb1ELb1ELb0ELb1ELb1ELb1EEENS1_21CollectiveEpilogueFwdINS6_IJS8_SA_S9_EEENS6_IJNS7_ILi1EEESI_SI_EEESC_SE_Li256ELb1ELb1ELb1ELb0EEENS1_36VarlenDynamicPersistentTileSchedulerILi128ELi32ELi256ELi256ELb1ELb1ELb0ELb1ELb1ELb1EEEEEEEEEvNT_6ParamsE --------------------------
	.section	.text._ZN7cutlass13device_kernelIN5flash19enable_sm80_to_sm89INS1_16FlashAttnFwdSm80INS1_25CollectiveMainloopFwdSm80ILi8ELi1ELb0EN4cute5tupleIJNS5_1CILi128EEENS7_ILi32EEENS7_ILi256EEEEEELi256ENS_6half_tEfNS_4arch4Sm80ELb1ELb0ELb1ELb1ELb0ELb1ELb1ELb1EEENS1_21CollectiveEpilogueFwdINS6_IJS8_SA_S9_EEENS6_IJNS7_ILi1EEESI_SI_EEESC_SE_Li256ELb1ELb1ELb1ELb0EEENS1_36VarlenDynamicPersistentTileSchedulerILi128ELi32ELi256ELi256ELb1ELb1ELb0ELb1ELb1ELb1EEEEEEEEEvNT_6ParamsE,"ax",@progbits
	.align	128
.text._ZN7cutlass13device_kernelIN5flash19enable_sm80_to_sm89INS1_16FlashAttnFwdSm80INS1_25CollectiveMainloopFwdSm80ILi8ELi1ELb0EN4cute5tupleIJNS5_1CILi128EEENS7_ILi32EEENS7_ILi256EEEEEELi256ENS_6half_tEfNS_4arch4Sm80ELb1ELb0ELb1ELb1ELb0ELb1ELb1ELb1EEENS1_21CollectiveEpilogueFwdINS6_IJS8_SA_S9_EEENS6_IJNS7_ILi1EEESI_SI_EEESC_SE_Li256ELb1ELb1ELb1ELb0EEENS1_36VarlenDynamicPersistentTileSchedulerILi128ELi32ELi256ELi256ELb1ELb1ELb0ELb1ELb1ELb1EEEEEEEEEvNT_6ParamsE:
        .type           _ZN7cutlass13device_kernelIN5flash19enable_sm80_to_sm89INS1_16FlashAttnFwdSm80INS1_25CollectiveMainloopFwdSm80ILi8ELi1ELb0EN4cute5tupleIJNS5_1CILi128EEENS7_ILi32EEENS7_ILi256EEEEEELi256ENS_6half_tEfNS_4arch4Sm80ELb1ELb0ELb1ELb1ELb0ELb1ELb1ELb1EEENS1_21CollectiveEpilogueFwdINS6_IJS8_SA_S9_EEENS6_IJNS7_ILi1EEESI_SI_EEESC_SE_Li256ELb1ELb1ELb1ELb0EEENS1_36VarlenDynamicPersistentTileSchedulerILi128ELi32ELi256ELi256ELb1ELb1ELb0ELb1ELb1ELb1EEEEEEEEEvNT_6ParamsE,@function
        .size           _ZN7cutlass13device_kernelIN5flash19enable_sm80_to_sm89INS1_16FlashAttnFwdSm80INS1_25CollectiveMainloopFwdSm80ILi8ELi1ELb0EN4cute5tupleIJNS5_1CILi128EEENS7_ILi32EEENS7_ILi256EEEEEELi256ENS_6half_tEfNS_4arch4Sm80ELb1ELb0ELb1ELb1ELb0ELb1ELb1ELb1EEENS1_21CollectiveEpilogueFwdINS6_IJS8_SA_S9_EEENS6_IJNS7_ILi1EEESI_SI_EEESC_SE_Li256ELb1ELb1ELb1ELb0EEENS1_36VarlenDynamicPersistentTileSchedulerILi128ELi32ELi256ELi256ELb1ELb1ELb0ELb1ELb1ELb1EEEEEEEEEvNT_6ParamsE,(.L_x_26 - _ZN7cutlass13device_kernelIN5flash19enable_sm80_to_sm89INS1_16FlashAttnFwdSm80INS1_25CollectiveMainloopFwdSm80ILi8ELi1ELb0EN4cute5tupleIJNS5_1CILi128EEENS7_ILi32EEENS7_ILi256EEEEEELi256ENS_6half_tEfNS_4arch4Sm80ELb1ELb0ELb1ELb1ELb0ELb1ELb1ELb1EEENS1_21CollectiveEpilogueFwdINS6_IJS8_SA_S9_EEENS6_IJNS7_ILi1EEESI_SI_EEESC_SE_Li256ELb1ELb1ELb1ELb0EEENS1_36VarlenDynamicPersistentTileSchedulerILi128ELi32ELi256ELi256ELb1ELb1ELb0ELb1ELb1ELb1EEEEEEEEEvNT_6ParamsE)
        .other          _ZN7cutlass13device_kernelIN5flash19enable_sm80_to_sm89INS1_16FlashAttnFwdSm80INS1_25CollectiveMainloopFwdSm80ILi8ELi1ELb0EN4cute5tupleIJNS5_1CILi128EEENS7_ILi32EEENS7_ILi256EEEEEELi256ENS_6half_tEfNS_4arch4Sm80ELb1ELb0ELb1ELb1ELb0ELb1ELb1ELb1EEENS1_21CollectiveEpilogueFwdINS6_IJS8_SA_S9_EEENS6_IJNS7_ILi1EEESI_SI_EEESC_SE_Li256ELb1ELb1ELb1ELb0EEENS1_36VarlenDynamicPersistentTileSchedulerILi128ELi32ELi256ELi256ELb1ELb1ELb0ELb1ELb1ELb1EEEEEEEEEvNT_6ParamsE,@"STO_CUDA_ENTRY STV_DEFAULT"
_ZN7cutlass13device_kernelIN5flash19enable_sm80_to_sm89INS1_16FlashAttnFwdSm80INS1_25CollectiveMainloopFwdSm80ILi8ELi1ELb0EN4cute5tupleIJNS5_1CILi128EEENS7_ILi32EEENS7_ILi256EEEEEELi256ENS_6half_tEfNS_4arch4Sm80ELb1ELb0ELb1ELb1ELb0ELb1ELb1ELb1EEENS1_21CollectiveEpilogueFwdINS6_IJS8_SA_S9_EEENS6_IJNS7_ILi1EEESI_SI_EEESC_SE_Li256ELb1ELb1ELb1ELb0EEENS1_36VarlenDynamicPersistentTileSchedulerILi128ELi32ELi256ELi256ELb1ELb1ELb0ELb1ELb1ELb1EEEEEEEEEvNT_6ParamsE:
[----:B------:R-:W-:Y:S01]  /*0000*/  LDC R1, c[0x0][0x28] ;  /* 0x00000a00ff017b82 */ /* 0x000fe20000000800 */
[----:B------:R-:W-:Y:S05]  /*0010*/  EXIT ;  /* 0x000000000000794d */ /* 0x000fea0003800000 */
.L_x_8:
        /* <DEDUP_REMOVED lines=14> */
.L_x_26:


//--------------------- .text._ZN7cutlass13device_kernelIN5flash19enable_sm80_to_sm89INS1_16FlashAttnFwdSm80INS1_25CollectiveMainloopFwdSm80ILi8ELi1ELb0EN4cute5tupleIJNS5_1CILi128EEENS7_ILi96EEENS7_ILi256EEEEEELi256ENS_6half_tEfNS_4arch4Sm80ELb0ELb0ELb1ELb0ELb0ELb0ELb1ELb1EEENS1_21CollectiveEpilogueFwdINS6_IJS8_SA_S9_EEENS6_IJNS7_ILi1EEESI_SI_EEESC_SE_Li256ELb0ELb1ELb1ELb0EEENS1_19SingleTileSchedulerILb0ELb1ELb1ELi128EEEEEEEEEvNT_6ParamsE --------------------------
	.section	.text._ZN7cutlass13device_kernelIN5flash19enable_sm80_to_sm89INS1_16FlashAttnFwdSm80INS1_25CollectiveMainloopFwdSm80ILi8ELi1ELb0EN4cute5tupleIJNS5_1CILi128EEENS7_ILi96EEENS7_ILi256EEEEEELi256ENS_6half_tEfNS_4arch4Sm80ELb0ELb0ELb1ELb0ELb0ELb0ELb1ELb1EEENS1_21CollectiveEpilogueFwdINS6_IJS8_SA_S9_EEENS6_IJNS7_ILi1EEESI_SI_EEESC_SE_Li256ELb0ELb1ELb1ELb0EEENS1_19SingleTileSchedulerILb0ELb1ELb1ELi128EEEEEEEEEvNT_6ParamsE,"ax",@progbits
	.align	128
.text._ZN7cutlass13device_kernelIN5flash19enable_sm80_to_sm89INS1_16FlashAttnFwdSm80INS1_25CollectiveMainloopFwdSm80ILi8ELi1ELb0EN4cute5tupleIJNS5_1CILi128EEENS7_ILi96EEENS7_ILi256EEEEEELi256ENS_6half_tEfNS_4arch4Sm80ELb0ELb0ELb1ELb0ELb0ELb0ELb1ELb1EEENS1_21CollectiveEpilogueFwdINS6_IJS8_SA_S9_EEENS6_IJNS7_ILi1EEESI_SI_EEESC_SE_Li256ELb0ELb1ELb1ELb0EEENS1_19SingleTileSchedulerILb0ELb1ELb1ELi128EEEEEEEEEvNT_6ParamsE:
        .type           _ZN7cutlass13device_kernelIN5flash19enable_sm80_to_sm89INS1_16FlashAttnFwdSm80INS1_25CollectiveMainloopFwdSm80ILi8ELi1ELb0EN4cute5tupleIJNS5_1CILi128EEENS7_ILi96EEENS7_ILi256EEEEEELi256ENS_6half_tEfNS_4arch4Sm80ELb0ELb0ELb1ELb0ELb0ELb0ELb1ELb1EEENS1_21CollectiveEpilogueFwdINS6_IJS8_SA_S9_EEENS6_IJNS7_ILi1EEESI_SI_EEESC_SE_Li256ELb0ELb1ELb1ELb0EEENS1_19SingleTileSchedulerILb0ELb1ELb1ELi128EEEEEEEEEvNT_6ParamsE,@function
        .size           _ZN7cutlass13device_kernelIN5flash19enable_sm80_to_sm89INS1_16FlashAttnFwdSm80INS1_25CollectiveMainloopFwdSm80ILi8ELi1ELb0EN4cute5tupleIJNS5_1CILi128EEENS7_ILi96EEENS7_ILi256EEEEEELi256ENS_6half_tEfNS_4arch4Sm80ELb0ELb0ELb1ELb0ELb0ELb0ELb1ELb1EEENS1_21CollectiveEpilogueFwdINS6_IJS8_SA_S9_EEENS6_IJNS7_ILi1EEESI_SI_EEESC_SE_Li256ELb0ELb1ELb1ELb0EEENS1_19SingleTileSchedulerILb0ELb1ELb1ELi128EEEEEEEEEvNT_6ParamsE,(.L_x_27 - _ZN7cutlass13device_kernelIN5flash19enable_sm80_to_sm89INS1_16FlashAttnFwdSm80INS1_25CollectiveMainloopFwdSm80ILi8ELi1ELb0EN4cute5tupleIJNS5_1CILi128EEENS7_ILi96EEENS7_ILi256EEEEEELi256ENS_6half_tEfNS_4arch4Sm80ELb0ELb0ELb1ELb0ELb0ELb0ELb1ELb1EEENS1_21CollectiveEpilogueFwdINS6_IJS8_SA_S9_EEENS6_IJNS7_ILi1EEESI_SI_EEESC_SE_Li256ELb0ELb1ELb1ELb0EEENS1_19SingleTileSchedulerILb0ELb1ELb1ELi128EEEEEEEEEvNT_6ParamsE)
        .other          _ZN7cutlass13device_kernelIN5flash19enable_sm80_to_sm89INS1_16FlashAttnFwdSm80INS1_25CollectiveMainloopFwdSm80ILi8ELi1ELb0EN4cute5tupleIJNS5_1CILi128EEENS7_ILi96EEENS7_ILi256EEEEEELi256ENS_6half_tEfNS_4arch4Sm80ELb0ELb0ELb1ELb0ELb0ELb0ELb1ELb1EEENS1_21CollectiveEpilogueFwdINS6_IJS8_SA_S9_EEENS6_IJNS7_ILi1EEESI_SI_EEESC_SE_Li256ELb0ELb1ELb1ELb0EEENS1_19SingleTileSchedulerILb0ELb1ELb1ELi128EEEEEEEEEvNT_6ParamsE,@"STO_CUDA_ENTRY STV_DEFAULT"
_ZN7cutlass13device_kernelIN5flash19enable_sm80_to_sm89INS1_16FlashAttnFwdSm80INS1_25CollectiveMainloopFwdSm80ILi8ELi1ELb0EN4cute5tupleIJNS5_1CILi128EEENS7_ILi96EEENS7_ILi256EEEEEELi256ENS_6half_tEfNS_4arch4Sm80ELb0ELb0ELb1ELb0ELb0ELb0ELb1ELb1EEENS1_21CollectiveEpilogueFwdINS6_IJS8_SA_S9_EEENS6_IJNS7_ILi1EEESI_SI_EEESC_SE_Li256ELb0ELb1ELb1ELb0EEENS1_19SingleTileSchedulerILb0ELb1ELb1ELi128EEEEEEEEEvNT_6ParamsE:
[----:B------:R-:W-:Y:S01]  /*0000*/  LDC R1, c[0x0][0x28] ;  /* 0x00000a00ff017b82 */ /* 0x000fe20000000800 */
[----:B------:R-:W-:Y:S05]  /*0010*/  EXIT ;  /* 0x000000000000794d */ /* 0x000fea0003800000 */
.L_x_9:
        /* <DEDUP_REMOVED lines=14> */
.L_x_27:


//--------------------- .text._ZN7cutlass13device_kernelIN5flash19enable_sm80_to_sm89INS1_16FlashAttnFwdSm80INS1_25CollectiveMainloopFwdSm80ILi8ELi1ELb0EN4cute5tupleIJNS5_1CILi128EEENS7_ILi64EEENS7_ILi256EEEEEELi256ENS_6half_tEfNS_4arch4Sm80ELb0ELb0ELb1ELb1ELb0ELb0ELb1ELb1EEENS1_21CollectiveEpilogueFwdINS6_IJS8_SA_S9_EEENS6_IJNS7_ILi1EEESI_SI_EEESC_SE_Li256ELb1ELb1ELb1ELb0EEENS1_36VarlenDynamicPersistentTileSchedulerILi128ELi64ELi256ELi256ELb1ELb1ELb0ELb0ELb1ELb1EEEEEEEEEvNT_6ParamsE --------------------------
	.section	.text._ZN7cutlass13device_kernelIN5flash19enable_sm80_to_sm89INS1_16FlashAttnFwdSm80INS1_25CollectiveMainloopFwdSm80ILi8ELi1ELb0EN4cute5tupleIJNS5_1CILi128EEENS7_ILi64EEENS7_ILi256EEEEEELi256ENS_6half_tEfNS_4arch4Sm80ELb0ELb0ELb1ELb1ELb0ELb0ELb1ELb1EEENS1_21CollectiveEpilogueFwdINS6_IJS8_SA_S9_EEENS6_IJNS7_ILi1EEESI_SI_EEESC_SE_Li256ELb1ELb1ELb1ELb0EEENS1_36VarlenDynamicPersistentTileSchedulerILi128ELi64ELi256ELi256ELb1ELb1ELb0ELb0ELb1ELb1EEEEEEEEEvNT_6ParamsE,"ax",@progbits
	.align	128
.text._ZN7cutlass13device_kernelIN5flash19enable_sm80_to_sm89INS1_16FlashAttnFwdSm80INS1_25CollectiveMainloopFwdSm80ILi8ELi1ELb0EN4cute5tupleIJNS5_1CILi128EEENS7_ILi64EEENS7_ILi256EEEEEELi256ENS_6half_tEfNS_4arch4Sm80ELb0ELb0ELb1ELb1ELb0ELb0ELb1ELb1EEENS1_21CollectiveEpilogueFwdINS6_IJS8_SA_S9_EEENS6_IJNS7_ILi1EEESI_SI_EEESC_SE_Li256ELb1ELb1ELb1ELb0EEENS1_36VarlenDynamicPersistentTileSchedulerILi128ELi64ELi256ELi256ELb1ELb1ELb0ELb0ELb1ELb1EEEEEEEEEvNT_6ParamsE:
        .type           _ZN7cutlass13device_kernelIN5flash19enable_sm80_to_sm89INS1_16FlashAttnFwdSm80INS1_25CollectiveMainloopFwdSm80ILi8ELi1ELb0EN4cute5tupleIJNS5_1CILi128EEENS7_ILi64EEENS7_ILi256EEEEEELi256ENS_6half_tEfNS_4arch4Sm80ELb0ELb0ELb1ELb1ELb0ELb0ELb1ELb1EEENS1_21CollectiveEpilogueFwdINS6_IJS8_SA_S9_EEENS6_IJNS7_ILi1EEESI_SI_EEESC_SE_Li256ELb1ELb1ELb1ELb0EEENS1_36VarlenDynamicPersistentTileSchedulerILi128ELi64ELi256ELi256ELb1ELb1ELb0ELb0ELb1ELb1EEEEEEEEEvNT_6ParamsE,@function
        .size           _ZN7cutlass13device_kernelIN5flash19enable_sm80_to_sm89INS1_16FlashAttnFwdSm80INS1_25CollectiveMainloopFwdSm80ILi8ELi1ELb0EN4cute5tupleIJNS5_1CILi128EEENS7_ILi64EEENS7_ILi256EEEEEELi256ENS_6half_tEfNS_4arch4Sm80ELb0ELb0ELb1ELb1ELb0ELb0ELb1ELb1EEENS1_21CollectiveEpilogueFwdINS6_IJS8_SA_S9_EEENS6_IJNS7_ILi1EEESI_SI_EEESC_SE_Li256ELb1ELb1ELb1ELb0EEENS1_36VarlenDynamicPersistentTileSchedulerILi128ELi64ELi256ELi256ELb1ELb1ELb0ELb0ELb1ELb1EEEEEEEEEvNT_6ParamsE,(.L_x_28 - _ZN7cutlass13device_kernelIN5flash19enable_sm80_to_sm89INS1_16FlashAttnFwdSm80INS1_25CollectiveMainloopFwdSm80ILi8ELi1ELb0EN4cute5tupleIJNS5_1CILi128EEENS7_ILi64EEENS7_ILi256EEEEEELi256ENS_6half_tEfNS_4arch4Sm80ELb0ELb0ELb1ELb1ELb0ELb0ELb1ELb1EEENS1_21CollectiveEpilogueFwdINS6_IJS8_SA_S9_EEENS6_IJNS7_ILi1EEESI_SI_EEESC_SE_Li256ELb1ELb1ELb1ELb0EEENS1_36VarlenDynamicPersistentTileSchedulerILi128ELi64ELi256ELi256ELb1ELb1ELb0ELb0ELb1ELb1EEEEEEEEEvNT_6ParamsE)
        .other          _ZN7cutlass13device_kernelIN5flash19enable_sm80_to_sm89INS1_16FlashAttnFwdSm80INS1_25CollectiveMainloopFwdSm80ILi8ELi1ELb0EN4cute5tupleIJNS5_1CILi128EEENS7_ILi64EEENS7_ILi256EEEEEELi256ENS_6half_tEfNS_4arch4Sm80ELb0ELb0ELb1ELb1ELb0ELb0ELb1ELb1EEENS1_21CollectiveEpilogueFwdINS6_IJS8_SA_S9_EEENS6_IJNS7_ILi1EEESI_SI_EEESC_SE_Li256ELb1ELb1ELb1ELb0EEENS1_36VarlenDynamicPersistentTileSchedulerILi128ELi64ELi256ELi256ELb1ELb1ELb0ELb0ELb1ELb1EEEEEEEEEvNT_6ParamsE,@"STO_CUDA_ENTRY STV_DEFAULT"
_ZN7cutlass13device_kernelIN5flash19enable_sm80_to_sm89INS1_16FlashAttnFwdSm80INS1_25CollectiveMainloopFwdSm80ILi8ELi1ELb0EN4cute5tupleIJNS5_1CILi128EEENS7_ILi64EEENS7_ILi256EEEEEELi256ENS_6half_tEfNS_4arch4Sm80ELb0ELb0ELb1ELb1ELb0ELb0ELb1ELb1EEENS1_21CollectiveEpilogueFwdINS6_IJS8_SA_S9_EEENS6_IJNS7_ILi1EEESI_SI_EEESC_SE_Li256ELb1ELb1ELb1ELb0EEENS1_36VarlenDynamicPersistentTileSchedulerILi128ELi64ELi256ELi256ELb1ELb1ELb0ELb0ELb1ELb1EEEEEEEEEvNT_6ParamsE:
[----:B------:R-:W-:Y:S01]  /*0000*/  LDC R1, c[0x0][0x28] ;  /* 0x00000a00ff017b82 */ /* 0x000fe20000000800 */
[----:B------:R-:W-:Y:S05]  /*0010*/  EXIT ;  /* 0x000000000000794d */ /* 0x000fea0003800000 */
.L_x_10:
        /* <DEDUP_REMOVED lines=14> */
.L_x_28:


//--------------------- .text._ZN7cutlass13device_kernelIN5flash19enable_sm80_to_sm89INS1_16FlashAttnFwdSm80INS1_25CollectiveMainloopFwdSm80ILi8ELi1ELb0EN4cute5tupleIJNS5_1CILi128EEENS7_ILi48EEENS7_ILi256EEEEEELi256ENS_6half_tEfNS_4arch4Sm80ELb0ELb0ELb1ELb1ELb0ELb1ELb1ELb1EEENS1_21CollectiveEpilogueFwdINS6_IJS8_SA_S9_EEENS6_IJNS7_ILi1EEESI_SI_EEESC_SE_Li256ELb1ELb1ELb1ELb0EEENS1_36VarlenDynamicPersistentTileSchedulerILi128ELi48ELi256ELi256ELb1ELb1ELb0ELb0ELb1ELb1EEEEEEEEEvNT_6ParamsE --------------------------
	.section	.text._ZN7cutlass13device_kernelIN5flash19enable_sm80_to_sm89INS1_16FlashAttnFwdSm80INS1_25CollectiveMainloopFwdSm80ILi8ELi1ELb0EN4cute5tupleIJNS5_1CILi128EEENS7_ILi48EEENS7_ILi256EEEEEELi256ENS_6half_tEfNS_4arch4Sm80ELb0ELb0ELb1ELb1ELb0ELb1ELb1ELb1EEENS1_21CollectiveEpilogueFwdINS6_IJS8_SA_S9_EEENS6_IJNS7_ILi1EEESI_SI_EEESC_SE_Li256ELb1ELb1ELb1ELb0EEENS1_36VarlenDynamicPersistentTileSchedulerILi128ELi48ELi256ELi256ELb1ELb1ELb0ELb0ELb1ELb1EEEEEEEEEvNT_6ParamsE,"ax",@progbits
	.align	128
.text._ZN7cutlass13device_kernelIN5flash19enable_sm80_to_sm89INS1_16FlashAttnFwdSm80INS1_25CollectiveMainloopFwdSm80ILi8ELi1ELb0EN4cute5tupleIJNS5_1CILi128EEENS7_ILi48EEENS7_ILi256EEEEEELi256ENS_6half_tEfNS_4arch4Sm80ELb0ELb0ELb1ELb1ELb0ELb1ELb1ELb1EEENS1_21CollectiveEpilogueFwdINS6_IJS8_SA_S9_EEENS6_IJNS7_ILi1EEESI_SI_EEESC_SE_Li256ELb1ELb1ELb1ELb0EEENS1_36VarlenDynamicPersistentTileSchedulerILi128ELi48ELi256ELi256ELb1ELb1ELb0ELb0ELb1ELb1EEEEEEEEEvNT_6ParamsE:
        .type           _ZN7cutlass13device_kernelIN5flash19enable_sm80_to_sm89INS1_16FlashAttnFwdSm80INS1_25CollectiveMainloopFwdSm80ILi8ELi1ELb0EN4cute5tupleIJNS5_1CILi128EEENS7_ILi48EEENS7_ILi256EEEEEELi256ENS_6half_tEfNS_4arch4Sm80ELb0ELb0ELb1ELb1ELb0ELb1ELb1ELb1EEENS1_21CollectiveEpilogueFwdINS6_IJS8_SA_S9_EEENS6_IJNS7_ILi1EEESI_SI_EEESC_SE_Li256ELb1ELb1ELb1ELb0EEENS1_36VarlenDynamicPersistentTileSchedulerILi128ELi48ELi256ELi256ELb1ELb1ELb0ELb0ELb1ELb1EEEEEEEEEvNT_6ParamsE,@function
        .size           _ZN7cutlass13device_kernelIN5flash19enable_sm80_to_sm89INS1_16FlashAttnFwdSm80INS1_25CollectiveMainloopFwdSm80ILi8ELi1ELb0EN4cute5tupleIJNS5_1CILi128EEENS7_ILi48EEENS7_ILi256EEEEEELi256ENS_6half_tEfNS_4arch4Sm80ELb0ELb0ELb1ELb1ELb0ELb1ELb1ELb1EEENS1_21CollectiveEpilogueFwdINS6_IJS8_SA_S9_EEENS6_IJNS7_ILi1EEESI_SI_EEESC_SE_Li256ELb1ELb1ELb1ELb0EEENS1_36VarlenDynamicPersistentTileSchedulerILi128ELi48ELi256ELi256ELb1ELb1ELb0ELb0ELb1ELb1EEEEEEEEEvNT_6ParamsE,(.L_x_29 - _ZN7cutlass13device_kernelIN5flash19enable_sm80_to_sm89INS1_16FlashAttnFwdSm80INS1_25CollectiveMainloopFwdSm80ILi8ELi1ELb0EN4cute5tupleIJNS5_1CILi128EEENS7_ILi48EEENS7_ILi256EEEEEELi256ENS_6half_tEfNS_4arch4Sm80ELb0ELb0ELb1ELb1ELb0ELb1ELb1ELb1EEENS1_21CollectiveEpilogueFwdINS6_IJS8_SA_S9_EEENS6_IJNS7_ILi1EEESI_SI_EEESC_SE_Li256ELb1ELb1ELb1ELb0EEENS1_36VarlenDynamicPersistentTileSchedulerILi128ELi48ELi256ELi256ELb1ELb1ELb0ELb0ELb1ELb1EEEEEEEEEvNT_6ParamsE)
        .other          _ZN7cutlass13device_kernelIN5flash19enable_sm80_to_sm89INS1_16FlashAttnFwdSm80INS1_25CollectiveMainloopFwdSm80ILi8ELi1ELb0EN4cute5tupleIJNS5_1CILi128EEENS7_ILi48EEENS7_ILi256EEEEEELi256ENS_6half_tEfNS_4arch4Sm80ELb0ELb0ELb1ELb1ELb0ELb1ELb1ELb1EEENS1_21CollectiveEpilogueFwdINS6_IJS8_SA_S9_EEENS6_IJNS7_ILi1EEESI_SI_EEESC_SE_Li256ELb1ELb1ELb1ELb0EEENS1_36VarlenDynamicPersistentTileSchedulerILi128ELi48ELi256ELi256ELb1ELb1ELb0ELb0ELb1ELb1EEEEEEEEEvNT_6ParamsE,@"STO_CUDA_ENTRY STV_DEFAULT"
_ZN7cutlass13device_kernelIN5flash19enable_sm80_to_sm89INS1_16FlashAttnFwdSm80INS1_25CollectiveMainloopFwdSm80ILi8ELi1ELb0EN4cute5tupleIJNS5_1CILi128EEENS7_ILi48EEENS7_ILi256EEEEEELi256ENS_6half_tEfNS_4arch4Sm80ELb0ELb0ELb1ELb1ELb0ELb1ELb1ELb1EEENS1_21CollectiveEpilogueFwdINS6_IJS8_SA_S9_EEENS6_IJNS7_ILi1EEESI_SI_EEESC_SE_Li256ELb1ELb1ELb1ELb0EEENS1_36VarlenDynamicPersistentTileSchedulerILi128ELi48ELi256ELi256ELb1ELb1ELb0ELb0ELb1ELb1EEEEEEEEEvNT_6ParamsE:
[----:B------:R-:W-:Y:S01]  /*0000*/  LDC R1, c[0x0][0x28] ;  /* 0x00000a00ff017b82 */ /* 0x000fe20000000800 */
[----:B------:R-:W-:Y:S05]  /*0010*/  EXIT ;  /* 0x000000000000794d */ /* 0x000fea0003800000 */
.L_x_11:
        /* <DEDUP_REMOVED lines=14> */
.L_x_29:


//--------------------- .text._ZN7cutlass13device_kernelIN5flash19enable_sm80_to_sm89INS1_16FlashAttnFwdSm80INS1_25CollectiveMainloopFwdSm80ILi8ELi1ELb0EN4cute5tupleIJNS5_1CILi128EEENS7_ILi64EEENS7_ILi256EEEEEELi256ENS_6half_tEfNS_4arch4Sm80ELb0ELb1ELb1ELb0ELb0ELb0ELb1ELb1EEENS1_21CollectiveEpilogueFwdINS6_IJS8_SA_S9_EEENS6_IJNS7_ILi1EEESI_SI_EEESC_SE_Li256ELb0ELb1ELb1ELb0EEENS1_19SingleTileSchedulerILb0ELb1ELb1ELi128EEEEEEEEEvNT_6ParamsE --------------------------
	.section	.text._ZN7cutlass13device_kernelIN5flash19enable_sm80_to_sm89INS1_16FlashAttnFwdSm80INS1_25CollectiveMainloopFwdSm80ILi8ELi1ELb0EN4cute5tupleIJNS5_1CILi128EEENS7_ILi64EEENS7_ILi256EEEEEELi256ENS_6half_tEfNS_4arch4Sm80ELb0ELb1ELb1ELb0ELb0ELb0ELb1ELb1EEENS1_21CollectiveEpilogueFwdINS6_IJS8_SA_S9_EEENS6_IJNS7_ILi1EEESI_SI_EEESC_SE_Li256ELb0ELb1ELb1ELb0EEENS1_19SingleTileSchedulerILb0ELb1ELb1ELi128EEEEEEEEEvNT_6ParamsE,"ax",@progbits
	.align	128
.text._ZN7cutlass13device_kernelIN5flash19enable_sm80_to_sm89INS1_16FlashAttnFwdSm80INS1_25CollectiveMainloopFwdSm80ILi8ELi1ELb0EN4cute5tupleIJNS5_1CILi128EEENS7_ILi64EEENS7_ILi256EEEEEELi256ENS_6half_tEfNS_4arch4Sm80ELb0ELb1ELb1ELb0ELb0ELb0ELb1ELb1EEENS1_21CollectiveEpilogueFwdINS6_IJS8_SA_S9_EEENS6_IJNS7_ILi1EEESI_SI_EEESC_SE_Li256ELb0ELb1ELb1ELb0EEENS1_19SingleTileSchedulerILb0ELb1ELb1ELi128EEEEEEEEEvNT_6ParamsE:
        .type           _ZN7cutlass13device_kernelIN5flash19enable_sm80_to_sm89INS1_16FlashAttnFwdSm80INS1_25CollectiveMainloopFwdSm80ILi8ELi1ELb0EN4cute5tupleIJNS5_1CILi128EEENS7_ILi64EEENS7_ILi256EEEEEELi256ENS_6half_tEfNS_4arch4Sm80ELb0ELb1ELb1ELb0ELb0ELb0ELb1ELb1EEENS1_21CollectiveEpilogueFwdINS6_IJS8_SA_S9_EEENS6_IJNS7_ILi1EEESI_SI_EEESC_SE_Li256ELb0ELb1ELb1ELb0EEENS1_19SingleTileSchedulerILb0ELb1ELb1ELi128EEEEEEEEEvNT_6ParamsE,@function
        .size           _ZN7cutlass13device_kernelIN5flash19enable_sm80_to_sm89INS1_16FlashAttnFwdSm80INS1_25CollectiveMainloopFwdSm80ILi8ELi1ELb0EN4cute5tupleIJNS5_1CILi128EEENS7_ILi64EEENS7_ILi256EEEEEELi256ENS_6half_tEfNS_4arch4Sm80ELb0ELb1ELb1ELb0ELb0ELb0ELb1ELb1EEENS1_21CollectiveEpilogueFwdINS6_IJS8_SA_S9_EEENS6_IJNS7_ILi1EEESI_SI_EEESC_SE_Li256ELb0ELb1ELb1ELb0EEENS1_19SingleTileSchedulerILb0ELb1ELb1ELi128EEEEEEEEEvNT_6ParamsE,(.L_x_30 - _ZN7cutlass13device_kernelIN5flash19enable_sm80_to_sm89INS1_16FlashAttnFwdSm80INS1_25CollectiveMainloopFwdSm80ILi8ELi1ELb0EN4cute5tupleIJNS5_1CILi128EEENS7_ILi64EEENS7_ILi256EEEEEELi256ENS_6half_tEfNS_4arch4Sm80ELb0ELb1ELb1ELb0ELb0ELb0ELb1ELb1EEENS1_21CollectiveEpilogueFwdINS6_IJS8_SA_S9_EEENS6_IJNS7_ILi1EEESI_SI_EEESC_SE_Li256ELb0ELb1ELb1ELb0EEENS1_19SingleTileSchedulerILb0ELb1ELb1ELi128EEEEEEEEEvNT_6ParamsE)
        .other          _ZN7cutlass13device_kernelIN5flash19enable_sm80_to_sm89INS1_16FlashAttnFwdSm80INS1_25CollectiveMainloopFwdSm80ILi8ELi1ELb0EN4cute5tupleIJNS5_1CILi128EEENS7_ILi64EEENS7_ILi256EEEEEELi256ENS_6half_tEfNS_4arch4Sm80ELb0ELb1ELb1ELb0ELb0ELb0ELb1ELb1EEENS1_21CollectiveEpilogueFwdINS6_IJS8_SA_S9_EEENS6_IJNS7_ILi1EEESI_SI_EEESC_SE_Li256ELb0ELb1ELb1ELb0EEENS1_19SingleTileSchedulerILb0ELb1ELb1ELi128EEEEEEEEEvNT_6ParamsE,@"STO_CUDA_ENTRY STV_DEFAULT"
_ZN7cutlass13device_kernelIN5flash19enable_sm80_to_sm89INS1_16FlashAttnFwdSm80INS1_25CollectiveMainloopFwdSm80ILi8ELi1ELb0EN4cute5tupleIJNS5_1CILi128EEENS7_ILi64EEENS7_ILi256EEEEEELi256ENS_6half_tEfNS_4arch4Sm80ELb0ELb1ELb1ELb0ELb0ELb0ELb1ELb1EEENS1_21CollectiveEpilogueFwdINS6_IJS8_SA_S9_EEENS6_IJNS7_ILi1EEESI_SI_EEESC_SE_Li256ELb0ELb1ELb1ELb0EEENS1_19SingleTileSchedulerILb0ELb1ELb1ELi128EEEEEEEEEvNT_6ParamsE:
[----:B------:R-:W-:Y:S01]  /*0000*/  LDC R1, c[0x0][0x28] ;  /* 0x00000a00ff017b82 */ /* 0x000fe20000000800 */
[----:B------:R-:W-:Y:S05]  /*0010*/  EXIT ;  /* 0x000000000000794d */ /* 0x000fea0003800000 */
.L_x_12:
        /* <DEDUP_REMOVED lines=14> */
.L_x_30:


//--------------------- .text._ZN7cutlass13device_kernelIN5flash19enable_sm80_to_sm89INS1_16FlashAttnFwdSm80INS1_25CollectiveMainloopFwdSm80ILi8ELi1ELb0EN4cute5tupleIJNS5_1CILi128EEENS7_ILi64EEENS7_ILi256EEEEEELi256ENS_6half_tEfNS_4arch4Sm80ELb0ELb1ELb1ELb1ELb0ELb0ELb1ELb1EEENS1_21CollectiveEpilogueFwdINS6_IJS8_SA_S9_EEENS6_IJNS7_ILi1EEESI_SI_EEESC_SE_Li256ELb1ELb1ELb1ELb0EEENS1_36VarlenDynamicPersistentTileSchedulerILi128ELi64ELi256ELi256ELb1ELb1ELb0ELb1ELb0ELb1EEEEEEEEEvNT_6ParamsE --------------------------
	.section	.text._ZN7cutlass13device_kernelIN5flash19enable_sm80_to_sm89INS1_16FlashAttnFwdSm80INS1_25CollectiveMainloopFwdSm80ILi8ELi1ELb0EN4cute5tupleIJNS5_1CILi128EEENS7_ILi64EEENS7_ILi256EEEEEELi256ENS_6half_tEfNS_4arch4Sm80ELb0ELb1ELb1ELb1ELb0ELb0ELb1ELb1EEENS1_21CollectiveEpilogueFwdINS6_IJS8_SA_S9_EEENS6_IJNS7_ILi1EEESI_SI_EEESC_SE_Li256ELb1ELb1ELb1ELb0EEENS1_36VarlenDynamicPersistentTileSchedulerILi128ELi64ELi256ELi256ELb1ELb1ELb0ELb1ELb0ELb1EEEEEEEEEvNT_6ParamsE,"ax",@progbits
	.align	128
.text._ZN7cutlass13device_kernelIN5flash19enable_sm80_to_sm89INS1_16FlashAttnFwdSm80INS1_25CollectiveMainloopFwdSm80ILi8ELi1ELb0EN4cute5tupleIJNS5_1CILi128EEENS7_ILi64EEENS7_ILi256EEEEEELi256ENS_6half_tEfNS_4arch4Sm80ELb0ELb1ELb1ELb1ELb0ELb0ELb1ELb1EEENS1_21CollectiveEpilogueFwdINS6_IJS8_SA_S9_EEENS6_IJNS7_ILi1EEESI_SI_EEESC_SE_Li256ELb1ELb1ELb1ELb0EEENS1_36VarlenDynamicPersistentTileSchedulerILi128ELi64ELi256ELi256ELb1ELb1ELb0ELb1ELb0ELb1EEEEEEEEEvNT_6ParamsE:
        .type           _ZN7cutlass13device_kernelIN5flash19enable_sm80_to_sm89INS1_16FlashAttnFwdSm80INS1_25CollectiveMainloopFwdSm80ILi8ELi1ELb0EN4cute5tupleIJNS5_1CILi128EEENS7_ILi64EEENS7_ILi256EEEEEELi256ENS_6half_tEfNS_4arch4Sm80ELb0ELb1ELb1ELb1ELb0ELb0ELb1ELb1EEENS1_21CollectiveEpilogueFwdINS6_IJS8_SA_S9_EEENS6_IJNS7_ILi1EEESI_SI_EEESC_SE_Li256ELb1ELb1ELb1ELb0EEENS1_36VarlenDynamicPersistentTileSchedulerILi128ELi64ELi256ELi256ELb1ELb1ELb0ELb1ELb0ELb1EEEEEEEEEvNT_6ParamsE,@function
        .size           _ZN7cutlass13device_kernelIN5flash19enable_sm80_to_sm89INS1_16FlashAttnFwdSm80INS1_25CollectiveMainloopFwdSm80ILi8ELi1ELb0EN4cute5tupleIJNS5_1CILi128EEENS7_ILi64EEENS7_ILi256EEEEEELi256ENS_6half_tEfNS_4arch4Sm80ELb0ELb1ELb1ELb1ELb0ELb0ELb1ELb1EEENS1_21CollectiveEpilogueFwdINS6_IJS8_SA_S9_EEENS6_IJNS7_ILi1EEESI_SI_EEESC_SE_Li256ELb1ELb1ELb1ELb0EEENS1_36VarlenDynamicPersistentTileSchedulerILi128ELi64ELi256ELi256ELb1ELb1ELb0ELb1ELb0ELb1EEEEEEEEEvNT_6ParamsE,(.L_x_31 - _ZN7cutlass13device_kernelIN5flash19enable_sm80_to_sm89INS1_16FlashAttnFwdSm80INS1_25CollectiveMainloopFwdSm80ILi8ELi1ELb0EN4cute5tupleIJNS5_1CILi128EEENS7_ILi64EEENS7_ILi256EEEEEELi256ENS_6half_tEfNS_4arch4Sm80ELb0ELb1ELb1ELb1ELb0ELb0ELb1ELb1EEENS1_21CollectiveEpilogueFwdINS6_IJS8_SA_S9_EEENS6_IJNS7_ILi1EEESI_SI_EEESC_SE_Li256ELb1ELb1ELb1ELb0EEENS1_36VarlenDynamicPersistentTileSchedulerILi128ELi64ELi256ELi256ELb1ELb1ELb0ELb1ELb0ELb1EEEEEEEEEvNT_6ParamsE)
        .other          _ZN7cutlass13device_kernelIN5flash19enable_sm80_to_sm89INS1_16FlashAttnFwdSm80INS1_25CollectiveMainloopFwdSm80ILi8ELi1ELb0EN4cute5tupleIJNS5_1CILi128EEENS7_ILi64EEENS7_ILi256EEEEEELi256ENS_6half_tEfNS_4arch4Sm80ELb0ELb1ELb1ELb1ELb0ELb0ELb1ELb1EEENS1_21CollectiveEpilogueFwdINS6_IJS8_SA_S9_EEENS6_IJNS7_ILi1EEESI_SI_EEESC_SE_Li256ELb1ELb1ELb1ELb0EEENS1_36VarlenDynamicPersistentTileSchedulerILi128ELi64ELi256ELi256ELb1ELb1ELb0ELb1ELb0ELb1EEEEEEEEEvNT_6ParamsE,@"STO_CUDA_ENTRY STV_DEFAULT"
_ZN7cutlass13device_kernelIN5flash19enable_sm80_to_sm89INS1_16FlashAttnFwdSm80INS1_25CollectiveMainloopFwdSm80ILi8ELi1ELb0EN4cute5tupleIJNS5_1CILi128EEENS7_ILi64EEENS7_ILi256EEEEEELi256ENS_6half_tEfNS_4arch4Sm80ELb0ELb1ELb1ELb1ELb0ELb0ELb1ELb1EEENS1_21CollectiveEpilogueFwdINS6_IJS8_SA_S9_EEENS6_IJNS7_ILi1EEESI_SI_EEESC_SE_Li256ELb1ELb1ELb1ELb0EEENS1_36VarlenDynamicPersistentTileSchedulerILi128ELi64ELi256ELi256ELb1ELb1ELb0ELb1ELb0ELb1EEEEEEEEEvNT_6ParamsE:
[----:B------:R-:W-:Y:S01]  /*0000*/  LDC R1, c[0x0][0x28] ;  /* 0x00000a00ff017b82 */ /* 0x000fe20000000800 */
[----:B------:R-:W-:Y:S05]  /*0010*/  EXIT ;  /* 0x000000000000794d */ /* 0x000fea0003800000 */
.L_x_13:
        /* <DEDUP_REMOVED lines=14> */
.L_x_31:


//--------------------- .text._ZN7cutlass13device_kernelIN5flash19enable_sm80_to_sm89INS1_16FlashAttnFwdSm80INS1_25CollectiveMainloopFwdSm80ILi8ELi1ELb0EN4cute5tupleIJNS5_1CILi128EEENS7_ILi48EEENS7_ILi256EEEEEELi256ENS_6half_tEfNS_4arch4Sm80ELb0ELb1ELb1ELb1ELb0ELb1ELb1ELb1EEENS1_21CollectiveEpilogueFwdINS6_IJS8_SA_S9_EEENS6_IJNS7_ILi1EEESI_SI_EEESC_SE_Li256ELb1ELb1ELb1ELb0EEENS1_36VarlenDynamicPersistentTileSchedulerILi128ELi48ELi256ELi256ELb1ELb1ELb0ELb1ELb0ELb1EEEEEEEEEvNT_6ParamsE --------------------------
	.section	.text._ZN7cutlass13device_kernelIN5flash19enable_sm80_to_sm89INS1_16FlashAttnFwdSm80INS1_25CollectiveMainloopFwdSm80ILi8ELi1ELb0EN4cute5tupleIJNS5_1CILi128EEENS7_ILi48EEENS7_ILi256EEEEEELi256ENS_6half_tEfNS_4arch4Sm80ELb0ELb1ELb1ELb1ELb0ELb1ELb1ELb1EEENS1_21CollectiveEpilogueFwdINS6_IJS8_SA_S9_EEENS6_IJNS7_ILi1EEESI_SI_EEESC_SE_Li256ELb1ELb1ELb1ELb0EEENS1_36VarlenDynamicPersistentTileSchedulerILi128ELi48ELi256ELi256ELb1ELb1ELb0ELb1ELb0ELb1EEEEEEEEEvNT_6ParamsE,"ax",@progbits
	.align	128
.text._ZN7cutlass13device_kernelIN5flash19enable_sm80_to_sm89INS1_16FlashAttnFwdSm80INS1_25CollectiveMainloopFwdSm80ILi8ELi1ELb0EN4cute5tupleIJNS5_1CILi128EEENS7_ILi48EEENS7_ILi256EEEEEELi256ENS_6half_tEfNS_4arch4Sm80ELb0ELb1ELb1ELb1ELb0ELb1ELb1ELb1EEENS1_21CollectiveEpilogueFwdINS6_IJS8_SA_S9_EEENS6_IJNS7_ILi1EEESI_SI_EEESC_SE_Li256ELb1ELb1ELb1ELb0EEENS1_36VarlenDynamicPersistentTileSchedulerILi128ELi48ELi256ELi256ELb1ELb1ELb0ELb1ELb0ELb1EEEEEEEEEvNT_6ParamsE:
        .type           _ZN7cutlass13device_kernelIN5flash19enable_sm80_to_sm89INS1_16FlashAttnFwdSm80INS1_25CollectiveMainloopFwdSm80ILi8ELi1ELb0EN4cute5tupleIJNS5_1CILi128EEENS7_ILi48EEENS7_ILi256EEEEEELi256ENS_6half_tEfNS_4arch4Sm80ELb0ELb1ELb1ELb1ELb0ELb1ELb1ELb1EEENS1_21CollectiveEpilogueFwdINS6_IJS8_SA_S9_EEENS6_IJNS7_ILi1EEESI_SI_EEESC_SE_Li256ELb1ELb1ELb1ELb0EEENS1_36VarlenDynamicPersistentTileSchedulerILi128ELi48ELi256ELi256ELb1ELb1ELb0ELb1ELb0ELb1EEEEEEEEEvNT_6ParamsE,@function
        .size           _ZN7cutlass13device_kernelIN5flash19enable_sm80_to_sm89INS1_16FlashAttnFwdSm80INS1_25CollectiveMainloopFwdSm80ILi8ELi1ELb0EN4cute5tupleIJNS5_1CILi128EEENS7_ILi48EEENS7_ILi256EEEEEELi256ENS_6half_tEfNS_4arch4Sm80ELb0ELb1ELb1ELb1ELb0ELb1ELb1ELb1EEENS1_21CollectiveEpilogueFwdINS6_IJS8_SA_S9_EEENS6_IJNS7_ILi1EEESI_SI_EEESC_SE_Li256ELb1ELb1ELb1ELb0EEENS1_36VarlenDynamicPersistentTileSchedulerILi128ELi48ELi256ELi256ELb1ELb1ELb0ELb1ELb0ELb1EEEEEEEEEvNT_6ParamsE,(.L_x_32 - _ZN7cutlass13device_kernelIN5flash19enable_sm80_to_sm89INS1_16FlashAttnFwdSm80INS1_25CollectiveMainloopFwdSm80ILi8ELi1ELb0EN4cute5tupleIJNS5_1CILi128EEENS7_ILi48EEENS7_ILi256EEEEEELi256ENS_6half_tEfNS_4arch4Sm80ELb0ELb1ELb1ELb1ELb0ELb1ELb1ELb1EEENS1_21CollectiveEpilogueFwdINS6_IJS8_SA_S9_EEENS6_IJNS7_ILi1EEESI_SI_EEESC_SE_Li256ELb1ELb1ELb1ELb0EEENS1_36VarlenDynamicPersistentTileSchedulerILi128ELi48ELi256ELi256ELb1ELb1ELb0ELb1ELb0ELb1EEEEEEEEEvNT_6ParamsE)
        .other          _ZN7cutlass13device_kernelIN5flash19enable_sm80_to_sm89INS1_16FlashAttnFwdSm80INS1_25CollectiveMainloopFwdSm80ILi8ELi1ELb0EN4cute5tupleIJNS5_1CILi128EEENS7_ILi48EEENS7_ILi256EEEEEELi256ENS_6half_tEfNS_4arch4Sm80ELb0ELb1ELb1ELb1ELb0ELb1ELb1ELb1EEENS1_21CollectiveEpilogueFwdINS6_IJS8_SA_S9_EEENS6_IJNS7_ILi1EEESI_SI_EEESC_SE_Li256ELb1ELb1ELb1ELb0EEENS1_36VarlenDynamicPersistentTileSchedulerILi128ELi48ELi256ELi256ELb1ELb1ELb0ELb1ELb0ELb1EEEEEEEEEvNT_6ParamsE,@"STO_CUDA_ENTRY STV_DEFAULT"
_ZN7cutlass13device_kernelIN5flash19enable_sm80_to_sm89INS1_16FlashAttnFwdSm80INS1_25CollectiveMainloopFwdSm80ILi8ELi1ELb0EN4cute5tupleIJNS5_1CILi128EEENS7_ILi48EEENS7_ILi256EEEEEELi256ENS_6half_tEfNS_4arch4Sm80ELb0ELb1ELb1ELb1ELb0ELb1ELb1ELb1EEENS1_21CollectiveEpilogueFwdINS6_IJS8_SA_S9_EEENS6_IJNS7_ILi1EEESI_SI_EEESC_SE_Li256ELb1ELb1ELb1ELb0EEENS1_36VarlenDynamicPersistentTileSchedulerILi128ELi48ELi256ELi256ELb1ELb1ELb0ELb1ELb0ELb1EEEEEEEEEvNT_6ParamsE:
[----:B------:R-:W-:Y:S01]  /*0000*/  LDC R1, c[0x0][0x28] ;  /* 0x00000a00ff017b82 */ /* 0x000fe20000000800 */
[----:B------:R-:W-:Y:S05]  /*0010*/  EXIT ;  /* 0x000000000000794d */ /* 0x000fea0003800000 */
.L_x_14:
        /* <DEDUP_REMOVED lines=14> */
.L_x_32:


//--------------------- .text._ZN7cutlass13device_kernelIN5flash19enable_sm80_to_sm89INS1_16FlashAttnFwdSm80INS1_25CollectiveMainloopFwdSm80ILi8ELi1ELb0EN4cute5tupleIJNS5_1CILi128EEENS7_ILi96EEENS7_ILi256EEEEEELi256ENS_6half_tEfNS_4arch4Sm80ELb1ELb0ELb1ELb0ELb0ELb0ELb1ELb1EEENS1_21CollectiveEpilogueFwdINS6_IJS8_SA_S9_EEENS6_IJNS7_ILi1EEESI_SI_EEESC_SE_Li256ELb0ELb1ELb1ELb0EEENS1_30DynamicPersistentTileSchedulerILi256ELi256ELb1ELb1ELb0EEEEEEEEEvNT_6ParamsE --------------------------
	.section	.text._ZN7cutlass13device_kernelIN5flash19enable_sm80_to_sm89INS1_16FlashAttnFwdSm80INS1_25CollectiveMainloopFwdSm80ILi8ELi1ELb0EN4cute5tupleIJNS5_1CILi128EEENS7_ILi96EEENS7_ILi256EEEEEELi256ENS_6half_tEfNS_4arch4Sm80ELb1ELb0ELb1ELb0ELb0ELb0ELb1ELb1EEENS1_21CollectiveEpilogueFwdINS6_IJS8_SA_S9_EEENS6_IJNS7_ILi1EEESI_SI_EEESC_SE_Li256ELb0ELb1ELb1ELb0EEENS1_30DynamicPersistentTileSchedulerILi256ELi256ELb1ELb1ELb0EEEEEEEEEvNT_6ParamsE,"ax",@progbits
	.align	128
.text._ZN7cutlass13device_kernelIN5flash19enable_sm80_to_sm89INS1_16FlashAttnFwdSm80INS1_25CollectiveMainloopFwdSm80ILi8ELi1ELb0EN4cute5tupleIJNS5_1CILi128EEENS7_ILi96EEENS7_ILi256EEEEEELi256ENS_6half_tEfNS_4arch4Sm80ELb1ELb0ELb1ELb0ELb0ELb0ELb1ELb1EEENS1_21CollectiveEpilogueFwdINS6_IJS8_SA_S9_EEENS6_IJNS7_ILi1EEESI_SI_EEESC_SE_Li256ELb0ELb1ELb1ELb0EEENS1_30DynamicPersistentTileSchedulerILi256ELi256ELb1ELb1ELb0EEEEEEEEEvNT_6ParamsE:
        .type           _ZN7cutlass13device_kernelIN5flash19enable_sm80_to_sm89INS1_16FlashAttnFwdSm80INS1_25CollectiveMainloopFwdSm80ILi8ELi1ELb0EN4cute5tupleIJNS5_1CILi128EEENS7_ILi96EEENS7_ILi256EEEEEELi256ENS_6half_tEfNS_4arch4Sm80ELb1ELb0ELb1ELb0ELb0ELb0ELb1ELb1EEENS1_21CollectiveEpilogueFwdINS6_IJS8_SA_S9_EEENS6_IJNS7_ILi1EEESI_SI_EEESC_SE_Li256ELb0ELb1ELb1ELb0EEENS1_30DynamicPersistentTileSchedulerILi256ELi256ELb1ELb1ELb0EEEEEEEEEvNT_6ParamsE,@function
        .size           _ZN7cutlass13device_kernelIN5flash19enable_sm80_to_sm89INS1_16FlashAttnFwdSm80INS1_25CollectiveMainloopFwdSm80ILi8ELi1ELb0EN4cute5tupleIJNS5_1CILi128EEENS7_ILi96EEENS7_ILi256EEEEEELi256ENS_6half_tEfNS_4arch4Sm80ELb1ELb0ELb1ELb0ELb0ELb0ELb1ELb1EEENS1_21CollectiveEpilogueFwdINS6_IJS8_SA_S9_EEENS6_IJNS7_ILi1EEESI_SI_EEESC_SE_Li256ELb0ELb1ELb1ELb0EEENS1_30DynamicPersistentTileSchedulerILi256ELi256ELb1ELb1ELb0EEEEEEEEEvNT_6ParamsE,(.L_x_33 - _ZN7cutlass13device_kernelIN5flash19enable_sm80_to_sm89INS1_16FlashAttnFwdSm80INS1_25CollectiveMainloopFwdSm80ILi8ELi1ELb0EN4cute5tupleIJNS5_1CILi128EEENS7_ILi96EEENS7_ILi256EEEEEELi256ENS_6half_tEfNS_4arch4Sm80ELb1ELb0ELb1ELb0ELb0ELb0ELb1ELb1EEENS1_21CollectiveEpilogueFwdINS6_IJS8_SA_S9_EEENS6_IJNS7_ILi1EEESI_SI_EEESC_SE_Li256ELb0ELb1ELb1ELb0EEENS1_30DynamicPersistentTileSchedulerILi256ELi256ELb1ELb1ELb0EEEEEEEEEvNT_6ParamsE)
        .other          _ZN7cutlass13device_kernelIN5flash19enable_sm80_to_sm89INS1_16FlashAttnFwdSm80INS1_25CollectiveMainloopFwdSm80ILi8ELi1ELb0EN4cute5tupleIJNS5_1CILi128EEENS7_ILi96EEENS7_ILi256EEEEEELi256ENS_6half_tEfNS_4arch4Sm80ELb1ELb0ELb1ELb0ELb0ELb0ELb1ELb1EEENS1_21CollectiveEpilogueFwdINS6_IJS8_SA_S9_EEENS6_IJNS7_ILi1EEESI_SI_EEESC_SE_Li256ELb0ELb1ELb1ELb0EEENS1_30DynamicPersistentTileSchedulerILi256ELi256ELb1ELb1ELb0EEEEEEEEEvNT_6ParamsE,@"STO_CUDA_ENTRY STV_DEFAULT"
_ZN7cutlass13device_kernelIN5flash19enable_sm80_to_sm89INS1_16FlashAttnFwdSm80INS1_25CollectiveMainloopFwdSm80ILi8ELi1ELb0EN4cute5tupleIJNS5_1CILi128EEENS7_ILi96EEENS7_ILi256EEEEEELi256ENS_6half_tEfNS_4arch4Sm80ELb1ELb0ELb1ELb0ELb0ELb0ELb1ELb1EEENS1_21CollectiveEpilogueFwdINS6_IJS8_SA_S9_EEENS6_IJNS7_ILi1EEESI_SI_EEESC_SE_Li256ELb0ELb1ELb1ELb0EEENS1_30DynamicPersistentTileSchedulerILi256ELi256ELb1ELb1ELb0EEEEEEEEEvNT_6ParamsE:
[----:B------:R-:W-:Y:S01]  /*0000*/  LDC R1, c[0x0][0x28] ;  /* 0x00000a00ff017b82 */ /* 0x000fe20000000800 */
[----:B------:R-:W-:Y:S05]  /*0010*/  EXIT ;  /* 0x000000000000794d */ /* 0x000fea0003800000 */
.L_x_15:
        /* <DEDUP_REMOVED lines=14> */
.L_x_33:


//--------------------- .text._ZN7cutlass13device_kernelIN5flash19enable_sm80_to_sm89INS1_16FlashAttnFwdSm80INS1_25CollectiveMainloopFwdSm80ILi8ELi1ELb0EN4cute5tupleIJNS5_1CILi128EEENS7_ILi64EEENS7_ILi256EEEEEELi256ENS_6half_tEfNS_4arch4Sm80ELb1ELb0ELb1ELb1ELb0ELb0ELb1ELb1EEENS1_21CollectiveEpilogueFwdINS6_IJS8_SA_S9_EEENS6_IJNS7_ILi1EEESI_SI_EEESC_SE_Li256ELb1ELb1ELb1ELb0EEENS1_36VarlenDynamicPersistentTileSchedulerILi128ELi64ELi256ELi256ELb1ELb1ELb0ELb1ELb1ELb1EEEEEEEEEvNT_6ParamsE --------------------------
	.section	.text._ZN7cutlass13device_kernelIN5flash19enable_sm80_to_sm89INS1_16FlashAttnFwdSm80INS1_25CollectiveMainloopFwdSm80ILi8ELi1ELb0EN4cute5tupleIJNS5_1CILi128EEENS7_ILi64EEENS7_ILi256EEEEEELi256ENS_6half_tEfNS_4arch4Sm80ELb1ELb0ELb1ELb1ELb0ELb0ELb1ELb1EEENS1_21CollectiveEpilogueFwdINS6_IJS8_SA_S9_EEENS6_IJNS7_ILi1EEESI_SI_EEESC_SE_Li256ELb1ELb1ELb1ELb0EEENS1_36VarlenDynamicPersistentTileSchedulerILi128ELi64ELi256ELi256ELb1ELb1ELb0ELb1ELb1ELb1EEEEEEEEEvNT_6ParamsE,"ax",@progbits
	.align	128
.text._ZN7cutlass13device_kernelIN5flash19enable_sm80_to_sm89INS1_16FlashAttnFwdSm80INS1_25CollectiveMainloopFwdSm80ILi8ELi1ELb0EN4cute5tupleIJNS5_1CILi128EEENS7_ILi64EEENS7_ILi256EEEEEELi256ENS_6half_tEfNS_4arch4Sm80ELb1ELb0ELb1ELb1ELb0ELb0ELb1ELb1EEENS1_21CollectiveEpilogueFwdINS6_IJS8_SA_S9_EEENS6_IJNS7_ILi1EEESI_SI_EEESC_SE_Li256ELb1ELb1ELb1ELb0EEENS1_36VarlenDynamicPersistentTileSchedulerILi128ELi64ELi256ELi256ELb1ELb1ELb0ELb1ELb1ELb1EEEEEEEEEvNT_6ParamsE:
        .type           _ZN7cutlass13device_kernelIN5flash19enable_sm80_to_sm89INS1_16FlashAttnFwdSm80INS1_25CollectiveMainloopFwdSm80ILi8ELi1ELb0EN4cute5tupleIJNS5_1CILi128EEENS7_ILi64EEENS7_ILi256EEEEEELi256ENS_6half_tEfNS_4arch4Sm80ELb1ELb0ELb1ELb1ELb0ELb0ELb1ELb1EEENS1_21CollectiveEpilogueFwdINS6_IJS8_SA_S9_EEENS6_IJNS7_ILi1EEESI_SI_EEESC_SE_Li256ELb1ELb1ELb1ELb0EEENS1_36VarlenDynamicPersistentTileSchedulerILi128ELi64ELi256ELi256ELb1ELb1ELb0ELb1ELb1ELb1EEEEEEEEEvNT_6ParamsE,@function
        .size           _ZN7cutlass13device_kernelIN5flash19enable_sm80_to_sm89INS1_16FlashAttnFwdSm80INS1_25CollectiveMainloopFwdSm80ILi8ELi1ELb0EN4cute5tupleIJNS5_1CILi128EEENS7_ILi64EEENS7_ILi256EEEEEELi256ENS_6half_tEfNS_4arch4Sm80ELb1ELb0ELb1ELb1ELb0ELb0ELb1ELb1EEENS1_21CollectiveEpilogueFwdINS6_IJS8_SA_S9_EEENS6_IJNS7_ILi1EEESI_SI_EEESC_SE_Li256ELb1ELb1ELb1ELb0EEENS1_36VarlenDynamicPersistentTileSchedulerILi128ELi64ELi256ELi256ELb1ELb1ELb0ELb1ELb1ELb1EEEEEEEEEvNT_6ParamsE,(.L_x_34 - _ZN7cutlass13device_kernelIN5flash19enable_sm80_to_sm89INS1_16FlashAttnFwdSm80INS1_25CollectiveMainloopFwdSm80ILi8ELi1ELb0EN4cute5tupleIJNS5_1CILi128EEENS7_ILi64EEENS7_ILi256EEEEEELi256ENS_6half_tEfNS_4arch4Sm80ELb1ELb0ELb1ELb1ELb0ELb0ELb1ELb1EEENS1_21CollectiveEpilogueFwdINS6_IJS8_SA_S9_EEENS6_IJNS7_ILi1EEESI_SI_EEESC_SE_Li256ELb1ELb1ELb1ELb0EEENS1_36VarlenDynamicPersistentTileSchedulerILi128ELi64ELi256ELi256ELb1ELb1ELb0ELb1ELb1ELb1EEEEEEEEEvNT_6ParamsE)
        .other          _ZN7cutlass13device_kernelIN5flash19enable_sm80_to_sm89INS1_16FlashAttnFwdSm80INS1_25CollectiveMainloopFwdSm80ILi8ELi1ELb0EN4cute5tupleIJNS5_1CILi128EEENS7_ILi64EEENS7_ILi256EEEEEELi256ENS_6half_tEfNS_4arch4Sm80ELb1ELb0ELb1ELb1ELb0ELb0ELb1ELb1EEENS1_21CollectiveEpilogueFwdINS6_IJS8_SA_S9_EEENS6_IJNS7_ILi1EEESI_SI_EEESC_SE_Li256ELb1ELb1ELb1ELb0EEENS1_36VarlenDynamicPersistentTileSchedulerILi128ELi64ELi256ELi256ELb1ELb1ELb0ELb1ELb1ELb1EEEEEEEEEvNT_6ParamsE,@"STO_CUDA_ENTRY STV_DEFAULT"
_ZN7cutlass13device_kernelIN5flash19enable_sm80_to_sm89INS1_16FlashAttnFwdSm80INS1_25CollectiveMainloopFwdSm80ILi8ELi1ELb0EN4cute5tupleIJNS5_1CILi128EEENS7_ILi64EEENS7_ILi256EEEEEELi256ENS_6half_tEfNS_4arch4Sm80ELb1ELb0ELb1ELb1ELb0ELb0ELb1ELb1EEENS1_21CollectiveEpilogueFwdINS6_IJS8_SA_S9_EEENS6_IJNS7_ILi1EEESI_SI_EEESC_SE_Li256ELb1ELb1ELb1ELb0EEENS1_36VarlenDynamicPersistentTileSchedulerILi128ELi64ELi256ELi256ELb1ELb1ELb0ELb1ELb1ELb1EEEEEEEEEvNT_6ParamsE:
[----:B------:R-:W-:Y:S01]  /*0000*/  LDC R1, c[0x0][0x28] ;  /* 0x00000a00ff017b82 */ /* 0x000fe20000000800 */
[----:B------:R-:W-:Y:S05]  /*0010*/  EXIT ;  /* 0x000000000000794d */ /* 0x000fea0003800000 */
.L_x_16:
        /* <DEDUP_REMOVED lines=14> */
.L_x_34:


//--------------------- .text._ZN7cutlass13device_kernelIN5flash19enable_sm80_to_sm89INS1_16FlashAttnFwdSm80INS1_25CollectiveMainloopFwdSm80ILi8ELi1ELb0EN4cute5tupleIJNS5_1CILi128EEENS7_ILi48EEENS7_ILi256EEEEEELi256ENS_6half_tEfNS_4arch4Sm80ELb1ELb0ELb1ELb1ELb0ELb1ELb1ELb1EEENS1_21CollectiveEpilogueFwdINS6_IJS8_SA_S9_EEENS6_IJNS7_ILi1EEESI_SI_EEESC_SE_Li256ELb1ELb1ELb1ELb0EEENS1_36VarlenDynamicPersistentTileSchedulerILi128ELi48ELi256ELi256ELb1ELb1ELb0ELb1ELb1ELb1EEEEEEEEEvNT_6ParamsE --------------------------
	.section	.text._ZN7cutlass13device_kernelIN5flash19enable_sm80_to_sm89INS1_16FlashAttnFwdSm80INS1_25CollectiveMainloopFwdSm80ILi8ELi1ELb0EN4cute5tupleIJNS5_1CILi128EEENS7_ILi48EEENS7_ILi256EEEEEELi256ENS_6half_tEfNS_4arch4Sm80ELb1ELb0ELb1ELb1ELb0ELb1ELb1ELb1EEENS1_21CollectiveEpilogueFwdINS6_IJS8_SA_S9_EEENS6_IJNS7_ILi1EEESI_SI_EEESC_SE_Li256ELb1ELb1ELb1ELb0EEENS1_36VarlenDynamicPersistentTileSchedulerILi128ELi48ELi256ELi256ELb1ELb1ELb0ELb1ELb1ELb1EEEEEEEEEvNT_6ParamsE,"ax",@progbits
	.align	128
.text._ZN7cutlass13device_kernelIN5flash19enable_sm80_to_sm89INS1_16FlashAttnFwdSm80INS1_25CollectiveMainloopFwdSm80ILi8ELi1ELb0EN4cute5tupleIJNS5_1CILi128EEENS7_ILi48EEENS7_ILi256EEEEEELi256ENS_6half_tEfNS_4arch4Sm80ELb1ELb0ELb1ELb1ELb0ELb1ELb1ELb1EEENS1_21CollectiveEpilogueFwdINS6_IJS8_SA_S9_EEENS6_IJNS7_ILi1EEESI_SI_EEESC_SE_Li256ELb1ELb1ELb1ELb0EEENS1_36VarlenDynamicPersistentTileSchedulerILi128ELi48ELi256ELi256ELb1ELb1ELb0ELb1ELb1ELb1EEEEEEEEEvNT_6ParamsE:
        .type           _ZN7cutlass13device_kernelIN5flash19enable_sm80_to_sm89INS1_16FlashAttnFwdSm80INS1_25CollectiveMainloopFwdSm80ILi8ELi1ELb0EN4cute5tupleIJNS5_1CILi128EEENS7_ILi48EEENS7_ILi256EEEEEELi256ENS_6half_tEfNS_4arch4Sm80ELb1ELb0ELb1ELb1ELb0ELb1ELb1ELb1EEENS1_21CollectiveEpilogueFwdINS6_IJS8_SA_S9_EEENS6_IJNS7_ILi1EEESI_SI_EEESC_SE_Li256ELb1ELb1ELb1ELb0EEENS1_36VarlenDynamicPersistentTileSchedulerILi128ELi48ELi256ELi256ELb1ELb1ELb0ELb1ELb1ELb1EEEEEEEEEvNT_6ParamsE,@function
        .size           _ZN7cutlass13device_kernelIN5flash19enable_sm80_to_sm89INS1_16FlashAttnFwdSm80INS1_25CollectiveMainloopFwdSm80ILi8ELi1ELb0EN4cute5tupleIJNS5_1CILi128EEENS7_ILi48EEENS7_ILi256EEEEEELi256ENS_6half_tEfNS_4arch4Sm80ELb1ELb0ELb1ELb1ELb0ELb1ELb1ELb1EEENS1_21CollectiveEpilogueFwdINS6_IJS8_SA_S9_EEENS6_IJNS7_ILi1EEESI_SI_EEESC_SE_Li256ELb1ELb1ELb1ELb0EEENS1_36VarlenDynamicPersistentTileSchedulerILi128ELi48ELi256ELi256ELb1ELb1ELb0ELb1ELb1ELb1EEEEEEEEEvNT_6ParamsE,(.L_x_35 - _ZN7cutlass13device_kernelIN5flash19enable_sm80_to_sm89INS1_16FlashAttnFwdSm80INS1_25CollectiveMainloopFwdSm80ILi8ELi1ELb0EN4cute5tupleIJNS5_1CILi128EEENS7_ILi48EEENS7_ILi256EEEEEELi256ENS_6half_tEfNS_4arch4Sm80ELb1ELb0ELb1ELb1ELb0ELb1ELb1ELb1EEENS1_21CollectiveEpilogueFwdINS6_IJS8_SA_S9_EEENS6_IJNS7_ILi1EEESI_SI_EEESC_SE_Li256ELb1ELb1ELb1ELb0EEENS1_36VarlenDynamicPersistentTileSchedulerILi128ELi48ELi256ELi256ELb1ELb1ELb0ELb1ELb1ELb1EEEEEEEEEvNT_6ParamsE)
        .other          _ZN7cutlass13device_kernelIN5flash19enable_sm80_to_sm89INS1_16FlashAttnFwdSm80INS1_25CollectiveMainloopFwdSm80ILi8ELi1ELb0EN4cute5tupleIJNS5_1CILi128EEENS7_ILi48EEENS7_ILi256EEEEEELi256ENS_6half_tEfNS_4arch4Sm80ELb1ELb0ELb1ELb1ELb0ELb1ELb1ELb1EEENS1_21CollectiveEpilogueFwdINS6_IJS8_SA_S9_EEENS6_IJNS7_ILi1EEESI_SI_EEESC_SE_Li256ELb1ELb1ELb1ELb0EEENS1_36VarlenDynamicPersistentTileSchedulerILi128ELi48ELi256ELi256ELb1ELb1ELb0ELb1ELb1ELb1EEEEEEEEEvNT_6ParamsE,@"STO_CUDA_ENTRY STV_DEFAULT"
_ZN7cutlass13device_kernelIN5flash19enable_sm80_to_sm89INS1_16FlashAttnFwdSm80INS1_25CollectiveMainloopFwdSm80ILi8ELi1ELb0EN4cute5tupleIJNS5_1CILi128EEENS7_ILi48EEENS7_ILi256EEEEEELi256ENS_6half_tEfNS_4arch4Sm80ELb1ELb0ELb1ELb1ELb0ELb1ELb1ELb1EEENS1_21CollectiveEpilogueFwdINS6_IJS8_SA_S9_EEENS6_IJNS7_ILi1EEESI_SI_EEESC_SE_Li256ELb1ELb1ELb1ELb0EEENS1_36VarlenDynamicPersistentTileSchedulerILi128ELi48ELi256ELi256ELb1ELb1ELb0ELb1ELb1ELb1EEEEEEEEEvNT_6ParamsE:
[----:B------:R-:W-:Y:S01]  /*0000*/  LDC R1, c[0x0][0x28] ;  /* 0x00000a00ff017b82 */ /* 0x000fe20000000800 */
[----:B------:R-:W-:Y:S05]  /*0010*/  EXIT ;  /* 0x000000000000794d */ /* 0x000fea0003800000 */
.L_x_17:
        /* <DEDUP_REMOVED lines=14> */
.L_x_35:


//--------------------- .nv.shared.reserved.0     --------------------------
	.section	.nv.shared.reserved.0,"aw",@nobits
	.weak		__nv_reservedSMEM_offset_0_alias
	.size		__nv_reservedSMEM_offset_0_alias, 0, 0
	.other		__nv_reservedSMEM_offset_0_alias,@"STO_CUDA_RESERVED_SHARED STV_DEFAULT"
__nv_reservedSMEM_offset_0_alias:
	.zero		0


//--------------------- .nv.global                --------------------------
	.section	.nv.global,"aw",@nobits
.nv.global:
	.type		_ZN80_INTERNAL_96de87e3_44_flash_fwd_hdim256_fp16_split_softcap_sm80_cu_0106449f_33734cute1_E,@object
	.size		_ZN80_INTERNAL_96de87e3_44_flash_fwd_hdim256_fp16_split_softcap_sm80_cu_0106449f_33734cute1_E,(_ZN80_INTERNAL_96de87e3_44_flash_fwd_hdim256_fp16_split_softcap_sm80_cu_0106449f_33734cuda3std3__45__cpo6cbeginE - _ZN80_INTERNAL_96de87e3_44_flash_fwd_hdim256_fp16_split_softcap_sm80_cu_0106449f_33734cute1_E)
_ZN80_INTERNAL_96de87e3_44_flash_fwd_hdim256_fp16_split_softcap_sm80_cu_0106449f_33734cute1_E:
	.zero		1
	.type		_ZN80_INTERNAL_96de87e3_44_flash_fwd_hdim256_fp16_split_softcap_sm80_cu_0106449f_33734cuda3std3__45__cpo6cbeginE,@object
	.size		_ZN80_INTERNAL_96de87e3_44_flash_fwd_hdim256_fp16_split_softcap_sm80_cu_0106449f_33734cuda3std3__45__cpo6cbeginE,(_ZN80_INTERNAL_96de87e3_44_flash_fwd_hdim256_fp16_split_softcap_sm80_cu_0106449f_33734cuda3std3__48in_placeE - _ZN80_INTERNAL_96de87e3_44_flash_fwd_hdim256_fp16_split_softcap_sm80_cu_0106449f_33734cuda3std3__45__cpo6cbeginE)
_ZN80_INTERNAL_96de87e3_44_flash_fwd_hdim256_fp16_split_softcap_sm80_cu_0106449f_33734cuda3std3__45__cpo6cbeginE:
	.zero		1
	.type		_ZN80_INTERNAL_96de87e3_44_flash_fwd_hdim256_fp16_split_softcap_sm80_cu_0106449f_33734cuda3std3__48in_placeE,@object
	.size		_ZN80_INTERNAL_96de87e3_44_flash_fwd_hdim256_fp16_split_softcap_sm80_cu_0106449f_33734cuda3std3__48in_placeE,(_ZN80_INTERNAL_96de87e3_44_flash_fwd_hdim256_fp16_split_softcap_sm80_cu_0106449f_33734cuda3std6ranges3__45__cpo9iter_moveE - _ZN80_INTERNAL_96de87e3_44_flash_fwd_hdim256_fp16_split_softcap_sm80_cu_0106449f_33734cuda3std3__48in_placeE)
_ZN80_INTERNAL_96de87e3_44_flash_fwd_hdim256_fp16_split_softcap_sm80_cu_0106449f_33734cuda3std3__48in_placeE:
	.zero		1
	.type		_ZN80_INTERNAL_96de87e3_44_flash_fwd_hdim256_fp16_split_softcap_sm80_cu_0106449f_33734cuda3std6ranges3__45__cpo9iter_moveE,@object
	.size		_ZN80_INTERNAL_96de87e3_44_flash_fwd_hdim256_fp16_split_softcap_sm80_cu_0106449f_33734cuda3std6ranges3__45__cpo9iter_moveE,(_ZN80_INTERNAL_96de87e3_44_flash_fwd_hdim256_fp16_split_softcap_sm80_cu_0106449f_33734cuda3std3__45__cpo5beginE - _ZN80_INTERNAL_96de87e3_44_flash_fwd_hdim256_fp16_split_softcap_sm80_cu_0106449f_33734cuda3std6ranges3__45__cpo9iter_moveE)
_ZN80_INTERNAL_96de87e3_44_flash_fwd_hdim256_fp16_split_softcap_sm80_cu_0106449f_33734cuda3std6ranges3__45__cpo9iter_moveE:
	.zero		1
	.type		_ZN80_INTERNAL_96de87e3_44_flash_fwd_hdim256_fp16_split_softcap_sm80_cu_0106449f_33734cuda3std3__45__cpo5beginE,@object
	.size		_ZN80_INTERNAL_96de87e3_44_flash_fwd_hdim256_fp16_split_softcap_sm80_cu_0106449f_33734cuda3std3__45__cpo5beginE,(_ZN80_INTERNAL_96de87e3_44_flash_fwd_hdim256_fp16_split_softcap_sm80_cu_0106449f_33734cuda3std3__482_GLOBAL__N__96de87e3_44_flash_fwd_hdim256_fp16_split_softcap_sm80_cu_0106449f_33736ignoreE - _ZN80_INTERNAL_96de87e3_44_flash_fwd_hdim256_fp16_split_softcap_sm80_cu_0106449f_33734cuda3std3__45__cpo5beginE)
_ZN80_INTERNAL_96de87e3_44_flash_fwd_hdim256_fp16_split_softcap_sm80_cu_0106449f_33734cuda3std3__45__cpo5beginE:
	.zero		1
	.type		_ZN80_INTERNAL_96de87e3_44_flash_fwd_hdim256_fp16_split_softcap_sm80_cu_0106449f_33734cuda3std3__482_GLOBAL__N__96de87e3_44_flash_fwd_hdim256_fp16_split_softcap_sm80_cu_0106449f_33736ignoreE,@object
	.size		_ZN80_INTERNAL_96de87e3_44_flash_fwd_hdim256_fp16_split_softcap_sm80_cu_0106449f_33734cuda3std3__482_GLOBAL__N__96de87e3_44_flash_fwd_hdim256_fp16_split_softcap_sm80_cu_0106449f_33736ignoreE,(_ZN80_INTERNAL_96de87e3_44_flash_fwd_hdim256_fp16_split_softcap_sm80_cu_0106449f_33734cute7productE - _ZN80_INTERNAL_96de87e3_44_flash_fwd_hdim256_fp16_split_softcap_sm80_cu_0106449f_33734cuda3std3__482_GLOBAL__N__96de87e3_44_flash_fwd_hdim256_fp16_split_softcap_sm80_cu_0106449f_33736ignoreE)
_ZN80_INTERNAL_96de87e3_44_flash_fwd_hdim256_fp16_split_softcap_sm80_cu_0106449f_33734cuda3std3__482_GLOBAL__N__96de87e3_44_flash_fwd_hdim256_fp16_split_softcap_sm80_cu_0106449f_33736ignoreE:
	.zero		1
	.type		_ZN80_INTERNAL_96de87e3_44_flash_fwd_hdim256_fp16_split_softcap_sm80_cu_0106449f_33734cute7productE,@object
	.size		_ZN80_INTERNAL_96de87e3_44_flash_fwd_hdim256_fp16_split_softcap_sm80_cu_0106449f_33734cute7productE,(_ZN80_INTERNAL_96de87e3_44_flash_fwd_hdim256_fp16_split_softcap_sm80_cu_0106449f_33734cuda3std3__45__cpo3endE - _ZN80_INTERNAL_96de87e3_44_flash_fwd_hdim256_fp16_split_softcap_sm80_cu_0106449f_33734cute7productE)
_ZN80_INTERNAL_96de87e3_44_flash_fwd_hdim256_fp16_split_softcap_sm80_cu_0106449f_33734cute7productE:
	.zero		1
	.type		_ZN80_INTERNAL_96de87e3_44_flash_fwd_hdim256_fp16_split_softcap_sm80_cu_0106449f_33734cuda3std3__45__cpo3endE,@object
	.size		_ZN80_INTERNAL_96de87e3_44_flash_fwd_hdim256_fp16_split_softcap_sm80_cu_0106449f_33734cuda3std3__45__cpo3endE,(_ZN80_INTERNAL_96de87e3_44_flash_fwd_hdim256_fp16_split_softcap_sm80_cu_0106449f_33734cuda3std3__419piecewise_constructE - _ZN80_INTERNAL_96de87e3_44_flash_fwd_hdim256_fp16_split_softcap_sm80_cu_0106449f_33734cuda3std3__45__cpo3endE)
_ZN80_INTERNAL_96de87e3_44_flash_fwd_hdim256_fp16_split_softcap_sm80_cu_0106449f_33734cuda3std3__45__cpo3endE:
	.zero		1
	.type		_ZN80_INTERNAL_96de87e3_44_flash_fwd_hdim256_fp16_split_softcap_sm80_cu_0106449f_33734cuda3std3__419piecewise_constructE,@object
	.size		_ZN80_INTERNAL_96de87e3_44_flash_fwd_hdim256_fp16_split_softcap_sm80_cu_0106449f_33734cuda3std3__419piecewise_constructE,(_ZN80_INTERNAL_96de87e3_44_flash_fwd_hdim256_fp16_split_softcap_sm80_cu_0106449f_33734cuda3std3__45__cpo4cendE - _ZN80_INTERNAL_96de87e3_44_flash_fwd_hdim256_fp16_split_softcap_sm80_cu_0106449f_33734cuda3std3__419piecewise_constructE)
_ZN80_INTERNAL_96de87e3_44_flash_fwd_hdim256_fp16_split_softcap_sm80_cu_0106449f_33734cuda3std3__419piecewise_constructE:
	.zero		1
	.type		_ZN80_INTERNAL_96de87e3_44_flash_fwd_hdim256_fp16_split_softcap_sm80_cu_0106449f_33734cuda3std3__45__cpo4cendE,@object
	.size		_ZN80_INTERNAL_96de87e3_44_flash_fwd_hdim256_fp16_split_softcap_sm80_cu_0106449f_33734cuda3std3__45__cpo4cendE,(_ZN80_INTERNAL_96de87e3_44_flash_fwd_hdim256_fp16_split_softcap_sm80_cu_0106449f_33734cuda3std6ranges3__45__cpo4swapE - _ZN80_INTERNAL_96de87e3_44_flash_fwd_hdim256_fp16_split_softcap_sm80_cu_0106449f_33734cuda3std3__45__cpo4cendE)
_ZN80_INTERNAL_96de87e3_44_flash_fwd_hdim256_fp16_split_softcap_sm80_cu_0106449f_33734cuda3std3__45__cpo4cendE:
	.zero		1
	.type		_ZN80_INTERNAL_96de87e3_44_flash_fwd_hdim256_fp16_split_softcap_sm80_cu_0106449f_33734cuda3std6ranges3__45__cpo4swapE,@object
	.size		_ZN80_INTERNAL_96de87e3_44_flash_fwd_hdim256_fp16_split_softcap_sm80_cu_0106449f_33734cuda3std6ranges3__45__cpo4swapE,(.L_7 - _ZN80_INTERNAL_96de87e3_44_flash_fwd_hdim256_fp16_split_softcap_sm80_cu_0106449f_33734cuda3std6ranges3__45__cpo4swapE)
_ZN80_INTERNAL_96de87e3_44_flash_fwd_hdim256_fp16_split_softcap_sm80_cu_0106449f_33734cuda3std6ranges3__45__cpo4swapE:
	.zero		1
.L_7:


//--------------------- .nv.constant0._ZN7cutlass13device_kernelIN5flash19enable_sm80_to_sm89INS1_16FlashAttnFwdSm80INS1_25CollectiveMainloopFwdSm80ILi8ELi1ELb1EN4cute5tupleIJNS5_1CILi128EEENS7_ILi64EEENS7_ILi256EEEEEELi256ENS_6half_tEfNS_4arch4Sm80ELb0ELb0ELb1ELb0ELb0ELb0ELb1ELb1EEENS1_21CollectiveEpilogueFwdINS6_IJS8_SA_S9_EEENS6_IJNS7_ILi1EEESI_SI_EEESC_SE_Li256ELb0ELb1ELb1ELb0EEENS1_19SingleTileSchedulerILb0ELb1ELb1ELi128EEEEEEEEEvNT_6ParamsE --------------------------
	.section	.nv.constant0._ZN7cutlass13device_kernelIN5flash19enable_sm80_to_sm89INS1_16FlashAttnFwdSm80INS1_25CollectiveMainloopFwdSm80ILi8ELi1ELb1EN4cute5tupleIJNS5_1CILi128EEENS7_ILi64EEENS7_ILi256EEEEEELi256ENS_6half_tEfNS_4arch4Sm80ELb0ELb0ELb1ELb0ELb0ELb0ELb1ELb1EEENS1_21CollectiveEpilogueFwdINS6_IJS8_SA_S9_EEENS6_IJNS7_ILi1EEESI_SI_EEESC_SE_Li256ELb0ELb1ELb1ELb0EEENS1_19SingleTileSchedulerILb0ELb1ELb1ELi128EEEEEEEEEvNT_6ParamsE,"a",@progbits
	.sectionflags	@""
	.align	4
.nv.constant0._ZN7cutlass13device_kernelIN5flash19enable_sm80_to_sm89INS1_16FlashAttnFwdSm80INS1_25CollectiveMainloopFwdSm80ILi8ELi1ELb1EN4cute5tupleIJNS5_1CILi128EEENS7_ILi64EEENS7_ILi256EEEEEELi256ENS_6half_tEfNS_4arch4Sm80ELb0ELb0ELb1ELb0ELb0ELb0ELb1ELb1EEENS1_21CollectiveEpilogueFwdINS6_IJS8_SA_S9_EEENS6_IJNS7_ILi1EEESI_SI_EEESC_SE_Li256ELb0ELb1ELb1ELb0EEENS1_19SingleTileSchedulerILb0ELb1ELb1ELi128EEEEEEEEEvNT_6ParamsE:
	.zero		1576


//--------------------- .nv.constant0._ZN7cutlass13device_kernelIN5flash19enable_sm80_to_sm89INS1_16FlashAttnFwdSm80INS1_25CollectiveMainloopFwdSm80ILi8ELi1ELb1EN4cute5tupleIJNS5_1CILi128EEENS7_ILi48EEENS7_ILi256EEEEEELi256ENS_6half_tEfNS_4arch4Sm80ELb0ELb0ELb1ELb1ELb0ELb0ELb1ELb1EEENS1_21CollectiveEpilogueFwdINS6_IJS8_SA_S9_EEENS6_IJNS7_ILi1EEESI_SI_EEESC_SE_Li256ELb1ELb1ELb1ELb0EEENS1_36VarlenDynamicPersistentTileSchedulerILi128ELi48ELi256ELi256ELb1ELb1ELb0ELb0ELb1ELb1EEEEEEEEEvNT_6ParamsE --------------------------
	.section	.nv.constant0._ZN7cutlass13device_kernelIN5flash19enable_sm80_to_sm89INS1_16FlashAttnFwdSm80INS1_25CollectiveMainloopFwdSm80ILi8ELi1ELb1EN4cute5tupleIJNS5_1CILi128EEENS7_ILi48EEENS7_ILi256EEEEEELi256ENS_6half_tEfNS_4arch4Sm80ELb0ELb0ELb1ELb1ELb0ELb0ELb1ELb1EEENS1_21CollectiveEpilogueFwdINS6_IJS8_SA_S9_EEENS6_IJNS7_ILi1EEESI_SI_EEESC_SE_Li256ELb1ELb1ELb1ELb0EEENS1_36VarlenDynamicPersistentTileSchedulerILi128ELi48ELi256ELi256ELb1ELb1ELb0ELb0ELb1ELb1EEEEEEEEEvNT_6ParamsE,"a",@progbits
	.sectionflags	@""
	.align	4
.nv.constant0._ZN7cutlass13device_kernelIN5flash19enable_sm80_to_sm89INS1_16FlashAttnFwdSm80INS1_25CollectiveMainloopFwdSm80ILi8ELi1ELb1EN4cute5tupleIJNS5_1CILi128EEENS7_ILi48EEENS7_ILi256EEEEEELi256ENS_6half_tEfNS_4arch4Sm80ELb0ELb0ELb1ELb1ELb0ELb0ELb1ELb1EEENS1_21CollectiveEpilogueFwdINS6_IJS8_SA_S9_EEENS6_IJNS7_ILi1EEESI_SI_EEESC_SE_Li256ELb1ELb1ELb1ELb0EEENS1_36VarlenDynamicPersistentTileSchedulerILi128ELi48ELi256ELi256ELb1ELb1ELb0ELb0ELb1ELb1EEEEEEEEEvNT_6ParamsE:
	.zero		1608


//--------------------- .nv.constant0._ZN7cutlass13device_kernelIN5flash19enable_sm80_to_sm89INS1_16FlashAttnFwdSm80INS1_25CollectiveMainloopFwdSm80ILi8ELi1ELb0EN4cute5tupleIJNS5_1CILi128EEENS7_ILi32EEENS7_ILi256EEEEEELi256ENS_6half_tEfNS_4arch4Sm80ELb0ELb0ELb1ELb1ELb0ELb1ELb1ELb1EEENS1_21CollectiveEpilogueFwdINS6_IJS8_SA_S9_EEENS6_IJNS7_ILi1EEESI_SI_EEESC_SE_Li256ELb1ELb1ELb1ELb0EEENS1_36VarlenDynamicPersistentTileSchedulerILi128ELi32ELi256ELi256ELb1ELb1ELb0ELb0ELb1ELb1EEEEEEEEEvNT_6ParamsE --------------------------
	.section	.nv.constant0._ZN7cutlass13device_kernelIN5flash19enable_sm80_to_sm89INS1_16FlashAttnFwdSm80INS1_25CollectiveMainloopFwdSm80ILi8ELi1ELb0EN4cute5tupleIJNS5_1CILi128EEENS7_ILi32EEENS7_ILi256EEEEEELi256ENS_6half_tEfNS_4arch4Sm80ELb0ELb0ELb1ELb1ELb0ELb1ELb1ELb1EEENS1_21CollectiveEpilogueFwdINS6_IJS8_SA_S9_EEENS6_IJNS7_ILi1EEESI_SI_EEESC_SE_Li256ELb1ELb1ELb1ELb0EEENS1_36VarlenDynamicPersistentTileSchedulerILi128ELi32ELi256ELi256ELb1ELb1ELb0ELb0ELb1ELb1EEEEEEEEEvNT_6ParamsE,"a",@progbits
	.sectionflags	@""
	.align	4
.nv.constant0._ZN7cutlass13device_kernelIN5flash19enable_sm80_to_sm89INS1_16FlashAttnFwdSm80INS1_25CollectiveMainloopFwdSm80ILi8ELi1ELb0EN4cute5tupleIJNS5_1CILi128EEENS7_ILi32EEENS7_ILi256EEEEEELi256ENS_6half_tEfNS_4arch4Sm80ELb0ELb0ELb1ELb1ELb0ELb1ELb1ELb1EEENS1_21CollectiveEpilogueFwdINS6_IJS8_SA_S9_EEENS6_IJNS7_ILi1EEESI_SI_EEESC_SE_Li256ELb1ELb1ELb1ELb0EEENS1_36VarlenDynamicPersistentTileSchedulerILi128ELi32ELi256ELi256ELb1ELb1ELb0ELb0ELb1ELb1EEEEEEEEEvNT_6ParamsE:
	.zero		1608


//--------------------- .nv.constant0._ZN7cutlass13device_kernelIN5flash19enable_sm80_to_sm89INS1_16FlashAttnFwdSm80INS1_25CollectiveMainloopFwdSm80ILi8ELi1ELb1EN4cute5tupleIJNS5_1CILi128EEENS7_ILi48EEENS7_ILi256EEEEEELi256ENS_6half_tEfNS_4arch4Sm80ELb0ELb1ELb1ELb0ELb0ELb0ELb1ELb1EEENS1_21CollectiveEpilogueFwdINS6_IJS8_SA_S9_EEENS6_IJNS7_ILi1EEESI_SI_EEESC_SE_Li256ELb0ELb1ELb1ELb0EEENS1_19SingleTileSchedulerILb0ELb1ELb1ELi128EEEEEEEEEvNT_6ParamsE --------------------------
	.section	.nv.constant0._ZN7cutlass13device_kernelIN5flash19enable_sm80_to_sm89INS1_16FlashAttnFwdSm80INS1_25CollectiveMainloopFwdSm80ILi8ELi1ELb1EN4cute5tupleIJNS5_1CILi128EEENS7_ILi48EEENS7_ILi256EEEEEELi256ENS_6half_tEfNS_4arch4Sm80ELb0ELb1ELb1ELb0ELb0ELb0ELb1ELb1EEENS1_21CollectiveEpilogueFwdINS6_IJS8_SA_S9_EEENS6_IJNS7_ILi1EEESI_SI_EEESC_SE_Li256ELb0ELb1ELb1ELb0EEENS1_19SingleTileSchedulerILb0ELb1ELb1ELi128EEEEEEEEEvNT_6ParamsE,"a",@progbits
	.sectionflags	@""
	.align	4
.nv.constant0._ZN7cutlass13device_kernelIN5flash19enable_sm80_to_sm89INS1_16FlashAttnFwdSm80INS1_25CollectiveMainloopFwdSm80ILi8ELi1ELb1EN4cute5tupleIJNS5_1CILi128EEENS7_ILi48EEENS7_ILi256EEEEEELi256ENS_6half_tEfNS_4arch4Sm80ELb0ELb1ELb1ELb0ELb0ELb0ELb1ELb1EEENS1_21CollectiveEpilogueFwdINS6_IJS8_SA_S9_EEENS6_IJNS7_ILi1EEESI_SI_EEESC_SE_Li256ELb0ELb1ELb1ELb0EEENS1_19SingleTileSchedulerILb0ELb1ELb1ELi128EEEEEEEEEvNT_6ParamsE:
	.zero		1576


//--------------------- .nv.constant0._ZN7cutlass13device_kernelIN5flash19enable_sm80_to_sm89INS1_16FlashAttnFwdSm80INS1_25CollectiveMainloopFwdSm80ILi8ELi1ELb1EN4cute5tupleIJNS5_1CILi128EEENS7_ILi48EEENS7_ILi256EEEEEELi256ENS_6half_tEfNS_4arch4Sm80ELb0ELb1ELb1ELb1ELb0ELb0ELb1ELb1EEENS1_21CollectiveEpilogueFwdINS6_IJS8_SA_S9_EEENS6_IJNS7_ILi1EEESI_SI_EEESC_SE_Li256ELb1ELb1ELb1ELb0EEENS1_36VarlenDynamicPersistentTileSchedulerILi128ELi48ELi256ELi256ELb1ELb1ELb0ELb1ELb0ELb1EEEEEEEEEvNT_6ParamsE --------------------------
	.section	.nv.constant0._ZN7cutlass13device_kernelIN5flash19enable_sm80_to_sm89INS1_16FlashAttnFwdSm80INS1_25CollectiveMainloopFwdSm80ILi8ELi1ELb1EN4cute5tupleIJNS5_1CILi128EEENS7_ILi48EEENS7_ILi256EEEEEELi256ENS_6half_tEfNS_4arch4Sm80ELb0ELb1ELb1ELb1ELb0ELb0ELb1ELb1EEENS1_21CollectiveEpilogueFwdINS6_IJS8_SA_S9_EEENS6_IJNS7_ILi1EEESI_SI_EEESC_SE_Li256ELb1ELb1ELb1ELb0EEENS1_36VarlenDynamicPersistentTileSchedulerILi128ELi48ELi256ELi256ELb1ELb1ELb0ELb1ELb0ELb1EEEEEEEEEvNT_6ParamsE,"a",@progbits
	.sectionflags	@""
	.align	4
.nv.constant0._ZN7cutlass13device_kernelIN5flash19enable_sm80_to_sm89INS1_16FlashAttnFwdSm80INS1_25CollectiveMainloopFwdSm80ILi8ELi1ELb1EN4cute5tupleIJNS5_1CILi128EEENS7_ILi48EEENS7_ILi256EEEEEELi256ENS_6half_tEfNS_4arch4Sm80ELb0ELb1ELb1ELb1ELb0ELb0ELb1ELb1EEENS1_21CollectiveEpilogueFwdINS6_IJS8_SA_S9_EEENS6_IJNS7_ILi1EEESI_SI_EEESC_SE_Li256ELb1ELb1ELb1ELb0EEENS1_36VarlenDynamicPersistentTileSchedulerILi128ELi48ELi256ELi256ELb1ELb1ELb0ELb1ELb0ELb1EEEEEEEEEvNT_6ParamsE:
	.zero		1608


//--------------------- .nv.constant0._ZN7cutlass13device_kernelIN5flash19enable_sm80_to_sm89INS1_16FlashAttnFwdSm80INS1_25CollectiveMainloopFwdSm80ILi8ELi1ELb0EN4cute5tupleIJNS5_1CILi128EEENS7_ILi32EEENS7_ILi256EEEEEELi256ENS_6half_tEfNS_4arch4Sm80ELb0ELb1ELb1ELb1ELb0ELb1ELb1ELb1EEENS1_21CollectiveEpilogueFwdINS6_IJS8_SA_S9_EEENS6_IJNS7_ILi1EEESI_SI_EEESC_SE_Li256ELb1ELb1ELb1ELb0EEENS1_36VarlenDynamicPersistentTileSchedulerILi128ELi32ELi256ELi256ELb1ELb1ELb0ELb1ELb0ELb1EEEEEEEEEvNT_6ParamsE --------------------------
	.section	.nv.constant0._ZN7cutlass13device_kernelIN5flash19enable_sm80_to_sm89INS1_16FlashAttnFwdSm80INS1_25CollectiveMainloopFwdSm80ILi8ELi1ELb0EN4cute5tupleIJNS5_1CILi128EEENS7_ILi32EEENS7_ILi256EEEEEELi256ENS_6half_tEfNS_4arch4Sm80ELb0ELb1ELb1ELb1ELb0ELb1ELb1ELb1EEENS1_21CollectiveEpilogueFwdINS6_IJS8_SA_S9_EEENS6_IJNS7_ILi1EEESI_SI_EEESC_SE_Li256ELb1ELb1ELb1ELb0EEENS1_36VarlenDynamicPersistentTileSchedulerILi128ELi32ELi256ELi256ELb1ELb1ELb0ELb1ELb0ELb1EEEEEEEEEvNT_6ParamsE,"a",@progbits
	.sectionflags	@""
	.align	4
.nv.constant0._ZN7cutlass13device_kernelIN5flash19enable_sm80_to_sm89INS1_16FlashAttnFwdSm80INS1_25CollectiveMainloopFwdSm80ILi8ELi1ELb0EN4cute5tupleIJNS5_1CILi128EEENS7_ILi32EEENS7_ILi256EEEEEELi256ENS_6half_tEfNS_4arch4Sm80ELb0ELb1ELb1ELb1ELb0ELb1ELb1ELb1EEENS1_21CollectiveEpilogueFwdINS6_IJS8_SA_S9_EEENS6_IJNS7_ILi1EEESI_SI_EEESC_SE_Li256ELb1ELb1ELb1ELb0EEENS1_36VarlenDynamicPersistentTileSchedulerILi128ELi32ELi256ELi256ELb1ELb1ELb0ELb1ELb0ELb1EEEEEEEEEvNT_6ParamsE:
	.zero		1608


//--------------------- .nv.constant0._ZN7cutlass13device_kernelIN5flash19enable_sm80_to_sm89INS1_16FlashAttnFwdSm80INS1_25CollectiveMainloopFwdSm80ILi8ELi1ELb1EN4cute5tupleIJNS5_1CILi128EEENS7_ILi64EEENS7_ILi256EEEEEELi256ENS_6half_tEfNS_4arch4Sm80ELb1ELb0ELb1ELb0ELb0ELb0ELb1ELb1EEENS1_21CollectiveEpilogueFwdINS6_IJS8_SA_S9_EEENS6_IJNS7_ILi1EEESI_SI_EEESC_SE_Li256ELb0ELb1ELb1ELb0EEENS1_30DynamicPersistentTileSchedulerILi256ELi256ELb1ELb1ELb0EEEEEEEEEvNT_6ParamsE --------------------------
	.section	.nv.constant0._ZN7cutlass13device_kernelIN5flash19enable_sm80_to_sm89INS1_16FlashAttnFwdSm80INS1_25CollectiveMainloopFwdSm80ILi8ELi1ELb1EN4cute5tupleIJNS5_1CILi128EEENS7_ILi64EEENS7_ILi256EEEEEELi256ENS_6half_tEfNS_4arch4Sm80ELb1ELb0ELb1ELb0ELb0ELb0ELb1ELb1EEENS1_21CollectiveEpilogueFwdINS6_IJS8_SA_S9_EEENS6_IJNS7_ILi1EEESI_SI_EEESC_SE_Li256ELb0ELb1ELb1ELb0EEENS1_30DynamicPersistentTileSchedulerILi256ELi256ELb1ELb1ELb0EEEEEEEEEvNT_6ParamsE,"a",@progbits
	.sectionflags	@""
	.align	4
.nv.constant0._ZN7cutlass13device_kernelIN5flash19enable_sm80_to_sm89INS1_16FlashAttnFwdSm80INS1_25CollectiveMainloopFwdSm80ILi8ELi1ELb1EN4cute5tupleIJNS5_1CILi128EEENS7_ILi64EEENS7_ILi256EEEEEELi256ENS_6half_tEfNS_4arch4Sm80ELb1ELb0ELb1ELb0ELb0ELb0ELb1ELb1EEENS1_21CollectiveEpilogueFwdINS6_IJS8_SA_S9_EEENS6_IJNS7_ILi1EEESI_SI_EEESC_SE_Li256ELb0ELb1ELb1ELb0EEENS1_30DynamicPersistentTileSchedulerILi256ELi256ELb1ELb1ELb0EEEEEEEEEvNT_6ParamsE:
	.zero		1592


//--------------------- .nv.constant0._ZN7cutlass13device_kernelIN5flash19enable_sm80_to_sm89INS1_16FlashAttnFwdSm80INS1_25CollectiveMainloopFwdSm80ILi8ELi1ELb1EN4cute5tupleIJNS5_1CILi128EEENS7_ILi48EEENS7_ILi256EEEEEELi256ENS_6half_tEfNS_4arch4Sm80ELb1ELb0ELb1ELb1ELb0ELb0ELb1ELb1EEENS1_21CollectiveEpilogueFwdINS6_IJS8_SA_S9_EEENS6_IJNS7_ILi1EEESI_SI_EEESC_SE_Li256ELb1ELb1ELb1ELb0EEENS1_36VarlenDynamicPersistentTileSchedulerILi128ELi48ELi256ELi256ELb1ELb1ELb0ELb1ELb1ELb1EEEEEEEEEvNT_6ParamsE --------------------------
	.section	.nv.constant0._ZN7cutlass13device_kernelIN5flash19enable_sm80_to_sm89INS1_16FlashAttnFwdSm80INS1_25CollectiveMainloopFwdSm80ILi8ELi1ELb1EN4cute5tupleIJNS5_1CILi128EEENS7_ILi48EEENS7_ILi256EEEEEELi256ENS_6half_tEfNS_4arch4Sm80ELb1ELb0ELb1ELb1ELb0ELb0ELb1ELb1EEENS1_21CollectiveEpilogueFwdINS6_IJS8_SA_S9_EEENS6_IJNS7_ILi1EEESI_SI_EEESC_SE_Li256ELb1ELb1ELb1ELb0EEENS1_36VarlenDynamicPersistentTileSchedulerILi128ELi48ELi256ELi256ELb1ELb1ELb0ELb1ELb1ELb1EEEEEEEEEvNT_6ParamsE,"a",@progbits
	.sectionflags	@""
	.align	4
.nv.constant0._ZN7cutlass13device_kernelIN5flash19enable_sm80_to_sm89INS1_16FlashAttnFwdSm80INS1_25CollectiveMainloopFwdSm80ILi8ELi1ELb1EN4cute5tupleIJNS5_1CILi128EEENS7_ILi48EEENS7_ILi256EEEEEELi256ENS_6half_tEfNS_4arch4Sm80ELb1ELb0ELb1ELb1ELb0ELb0ELb1ELb1EEENS1_21CollectiveEpilogueFwdINS6_IJS8_SA_S9_EEENS6_IJNS7_ILi1EEESI_SI_EEESC_SE_Li256ELb1ELb1ELb1ELb0EEENS1_36VarlenDynamicPersistentTileSchedulerILi128ELi48ELi256ELi256ELb1ELb1ELb0ELb1ELb1ELb1EEEEEEEEEvNT_6ParamsE:
	.zero		1608


//--------------------- .nv.constant0._ZN7cutlass13device_kernelIN5flash19enable_sm80_to_sm89INS1_16FlashAttnFwdSm80INS1_25CollectiveMainloopFwdSm80ILi8ELi1ELb0EN4cute5tupleIJNS5_1CILi128EEENS7_ILi32EEENS7_ILi256EEEEEELi256ENS_6half_tEfNS_4arch4Sm80ELb1ELb0ELb1ELb1ELb0ELb1ELb1ELb1EEENS1_21CollectiveEpilogueFwdINS6_IJS8_SA_S9_EEENS6_IJNS7_ILi1EEESI_SI_EEESC_SE_Li256ELb1ELb1ELb1ELb0EEENS1_36VarlenDynamicPersistentTileSchedulerILi128ELi32ELi256ELi256ELb1ELb1ELb0ELb1ELb1ELb1EEEEEEEEEvNT_6ParamsE --------------------------
	.section	.nv.constant0._ZN7cutlass13device_kernelIN5flash19enable_sm80_to_sm89INS1_16FlashAttnFwdSm80INS1_25CollectiveMainloopFwdSm80ILi8ELi1ELb0EN4cute5tupleIJNS5_1CILi128EEENS7_ILi32EEENS7_ILi256EEEEEELi256ENS_6half_tEfNS_4arch4Sm80ELb1ELb0ELb1ELb1ELb0ELb1ELb1ELb1EEENS1_21CollectiveEpilogueFwdINS6_IJS8_SA_S9_EEENS6_IJNS7_ILi1EEESI_SI_EEESC_SE_Li256ELb1ELb1ELb1ELb0EEENS1_36VarlenDynamicPersistentTileSchedulerILi128ELi32ELi256ELi256ELb1ELb1ELb0ELb1ELb1ELb1EEEEEEEEEvNT_6ParamsE,"a",@progbits
	.sectionflags	@""
	.align	4
.nv.constant0._ZN7cutlass13device_kernelIN5flash19enable_sm80_to_sm89INS1_16FlashAttnFwdSm80INS1_25CollectiveMainloopFwdSm80ILi8ELi1ELb0EN4cute5tupleIJNS5_1CILi128EEENS7_ILi32EEENS7_ILi256EEEEEELi256ENS_6half_tEfNS_4arch4Sm80ELb1ELb0ELb1ELb1ELb0ELb1ELb1ELb1EEENS1_21CollectiveEpilogueFwdINS6_IJS8_SA_S9_EEENS6_IJNS7_ILi1EEESI_SI_EEESC_SE_Li256ELb1ELb1ELb1ELb0EEENS1_36VarlenDynamicPersistentTileSchedulerILi128ELi32ELi256ELi256ELb1ELb1ELb0ELb1ELb1ELb1EEEEEEEEEvNT_6ParamsE:
	.zero		1608


//--------------------- .nv.constant0._ZN7cutlass13device_kernelIN5flash19enable_sm80_to_sm89INS1_16FlashAttnFwdSm80INS1_25CollectiveMainloopFwdSm80ILi8ELi1ELb0EN4cute5tupleIJNS5_1CILi128EEENS7_ILi96EEENS7_ILi256EEEEEELi256ENS_6half_tEfNS_4arch4Sm80ELb0ELb0ELb1ELb0ELb0ELb0ELb1ELb1EEENS1_21CollectiveEpilogueFwdINS6_IJS8_SA_S9_EEENS6_IJNS7_ILi1EEESI_SI_EEESC_SE_Li256ELb0ELb1ELb1ELb0EEENS1_19SingleTileSchedulerILb0ELb1ELb1ELi128EEEEEEEEEvNT_6ParamsE --------------------------
	.section	.nv.constant0._ZN7cutlass13device_kernelIN5flash19enable_sm80_to_sm89INS1_16FlashAttnFwdSm80INS1_25CollectiveMainloopFwdSm80ILi8ELi1ELb0EN4cute5tupleIJNS5_1CILi128EEENS7_ILi96EEENS7_ILi256EEEEEELi256ENS_6half_tEfNS_4arch4Sm80ELb0ELb0ELb1ELb0ELb0ELb0ELb1ELb1EEENS1_21CollectiveEpilogueFwdINS6_IJS8_SA_S9_EEENS6_IJNS7_ILi1EEESI_SI_EEESC_SE_Li256ELb0ELb1ELb1ELb0EEENS1_19SingleTileSchedulerILb0ELb1ELb1ELi128EEEEEEEEEvNT_6ParamsE,"a",@progbits
	.sectionflags	@""
	.align	4
.nv.constant0._ZN7cutlass13device_kernelIN5flash19enable_sm80_to_sm89INS1_16FlashAttnFwdSm80INS1_25CollectiveMainloopFwdSm80ILi8ELi1ELb0EN4cute5tupleIJNS5_1CILi128EEENS7_ILi96EEENS7_ILi256EEEEEELi256ENS_6half_tEfNS_4arch4Sm80ELb0ELb0ELb1ELb0ELb0ELb0ELb1ELb1EEENS1_21CollectiveEpilogueFwdINS6_IJS8_SA_S9_EEENS6_IJNS7_ILi1EEESI_SI_EEESC_SE_Li256ELb0ELb1ELb1ELb0EEENS1_19SingleTileSchedulerILb0ELb1ELb1ELi128EEEEEEEEEvNT_6ParamsE:
	.zero		1576


//--------------------- .nv.constant0._ZN7cutlass13device_kernelIN5flash19enable_sm80_to_sm89INS1_16FlashAttnFwdSm80INS1_25CollectiveMainloopFwdSm80ILi8ELi1ELb0EN4cute5tupleIJNS5_1CILi128EEENS7_ILi64EEENS7_ILi256EEEEEELi256ENS_6half_tEfNS_4arch4Sm80ELb0ELb0ELb1ELb1ELb0ELb0ELb1ELb1EEENS1_21CollectiveEpilogueFwdINS6_IJS8_SA_S9_EEENS6_IJNS7_ILi1EEESI_SI_EEESC_SE_Li256ELb1ELb1ELb1ELb0EEENS1_36VarlenDynamicPersistentTileSchedulerILi128ELi64ELi256ELi256ELb1ELb1ELb0ELb0ELb1ELb1EEEEEEEEEvNT_6ParamsE --------------------------
	.section	.nv.constant0._ZN7cutlass13device_kernelIN5flash19enable_sm80_to_sm89INS1_16FlashAttnFwdSm80INS1_25CollectiveMainloopFwdSm80ILi8ELi1ELb0EN4cute5tupleIJNS5_1CILi128EEENS7_ILi64EEENS7_ILi256EEEEEELi256ENS_6half_tEfNS_4arch4Sm80ELb0ELb0ELb1ELb1ELb0ELb0ELb1ELb1EEENS1_21CollectiveEpilogueFwdINS6_IJS8_SA_S9_EEENS6_IJNS7_ILi1EEESI_SI_EEESC_SE_Li256ELb1ELb1ELb1ELb0EEENS1_36VarlenDynamicPersistentTileSchedulerILi128ELi64ELi256ELi256ELb1ELb1ELb0ELb0ELb1ELb1EEEEEEEEEvNT_6ParamsE,"a",@progbits
	.sectionflags	@""
	.align	4
.nv.constant0._ZN7cutlass13device_kernelIN5flash19enable_sm80_to_sm89INS1_16FlashAttnFwdSm80INS1_25CollectiveMainloopFwdSm80ILi8ELi1ELb0EN4cute5tupleIJNS5_1CILi128EEENS7_ILi64EEENS7_ILi256EEEEEELi256ENS_6half_tEfNS_4arch4Sm80ELb0ELb0ELb1ELb1ELb0ELb0ELb1ELb1EEENS1_21CollectiveEpilogueFwdINS6_IJS8_SA_S9_EEENS6_IJNS7_ILi1EEESI_SI_EEESC_SE_Li256ELb1ELb1ELb1ELb0EEENS1_36VarlenDynamicPersistentTileSchedulerILi128ELi64ELi256ELi256ELb1ELb1ELb0ELb0ELb1ELb1EEEEEEEEEvNT_6ParamsE:
	.zero		1608


//--------------------- .nv.constant0._ZN7cutlass13device_kernelIN5flash19enable_sm80_to_sm89INS1_16FlashAttnFwdSm80INS1_25CollectiveMainloopFwdSm80ILi8ELi1ELb0EN4cute5tupleIJNS5_1CILi128EEENS7_ILi48EEENS7_ILi256EEEEEELi256ENS_6half_tEfNS_4arch4Sm80ELb0ELb0ELb1ELb1ELb0ELb1ELb1ELb1EEENS1_21CollectiveEpilogueFwdINS6_IJS8_SA_S9_EEENS6_IJNS7_ILi1EEESI_SI_EEESC_SE_Li256ELb1ELb1ELb1ELb0EEENS1_36VarlenDynamicPersistentTileSchedulerILi128ELi48ELi256ELi256ELb1ELb1ELb0ELb0ELb1ELb1EEEEEEEEEvNT_6ParamsE --------------------------
	.section	.nv.constant0._ZN7cutlass13device_kernelIN5flash19enable_sm80_to_sm89INS1_16FlashAttnFwdSm80INS1_25CollectiveMainloopFwdSm80ILi8ELi1ELb0EN4cute5tupleIJNS5_1CILi128EEENS7_ILi48EEENS7_ILi256EEEEEELi256ENS_6half_tEfNS_4arch4Sm80ELb0ELb0ELb1ELb1ELb0ELb1ELb1ELb1EEENS1_21CollectiveEpilogueFwdINS6_IJS8_SA_S9_EEENS6_IJNS7_ILi1EEESI_SI_EEESC_SE_Li256ELb1ELb1ELb1ELb0EEENS1_36VarlenDynamicPersistentTileSchedulerILi128ELi48ELi256ELi256ELb1ELb1ELb0ELb0ELb1ELb1EEEEEEEEEvNT_6ParamsE,"a",@progbits
	.sectionflags	@""
	.align	4
.nv.constant0._ZN7cutlass13device_kernelIN5flash19enable_sm80_to_sm89INS1_16FlashAttnFwdSm80INS1_25CollectiveMainloopFwdSm80ILi8ELi1ELb0EN4cute5tupleIJNS5_1CILi128EEENS7_ILi48EEENS7_ILi256EEEEEELi256ENS_6half_tEfNS_4arch4Sm80ELb0ELb0ELb1ELb1ELb0ELb1ELb1ELb1EEENS1_21CollectiveEpilogueFwdINS6_IJS8_SA_S9_EEENS6_IJNS7_ILi1EEESI_SI_EEESC_SE_Li256ELb1ELb1ELb1ELb0EEENS1_36VarlenDynamicPersistentTileSchedulerILi128ELi48ELi256ELi256ELb1ELb1ELb0ELb0ELb1ELb1EEEEEEEEEvNT_6ParamsE:
	.zero		1608


//--------------------- .nv.constant0._ZN7cutlass13device_kernelIN5flash19enable_sm80_to_sm89INS1_16FlashAttnFwdSm80INS1_25CollectiveMainloopFwdSm80ILi8ELi1ELb0EN4cute5tupleIJNS5_1CILi128EEENS7_ILi64EEENS7_ILi256EEEEEELi256ENS_6half_tEfNS_4arch4Sm80ELb0ELb1ELb1ELb0ELb0ELb0ELb1ELb1EEENS1_21CollectiveEpilogueFwdINS6_IJS8_SA_S9_EEENS6_IJNS7_ILi1EEESI_SI_EEESC_SE_Li256ELb0ELb1ELb1ELb0EEENS1_19SingleTileSchedulerILb0ELb1ELb1ELi128EEEEEEEEEvNT_6ParamsE --------------------------
	.section	.nv.constant0._ZN7cutlass13device_kernelIN5flash19enable_sm80_to_sm89INS1_16FlashAttnFwdSm80INS1_25CollectiveMainloopFwdSm80ILi8ELi1ELb0EN4cute5tupleIJNS5_1CILi128EEENS7_ILi64EEENS7_ILi256EEEEEELi256ENS_6half_tEfNS_4arch4Sm80ELb0ELb1ELb1ELb0ELb0ELb0ELb1ELb1EEENS1_21CollectiveEpilogueFwdINS6_IJS8_SA_S9_EEENS6_IJNS7_ILi1EEESI_SI_EEESC_SE_Li256ELb0ELb1ELb1ELb0EEENS1_19SingleTileSchedulerILb0ELb1ELb1ELi128EEEEEEEEEvNT_6ParamsE,"a",@progbits
	.sectionflags	@""
	.align	4
.nv.constant0._ZN7cutlass13device_kernelIN5flash19enable_sm80_to_sm89INS1_16FlashAttnFwdSm80INS1_25CollectiveMainloopFwdSm80ILi8ELi1ELb0EN4cute5tupleIJNS5_1CILi128EEENS7_ILi64EEENS7_ILi256EEEEEELi256ENS_6half_tEfNS_4arch4Sm80ELb0ELb1ELb1ELb0ELb0ELb0ELb1ELb1EEENS1_21CollectiveEpilogueFwdINS6_IJS8_SA_S9_EEENS6_IJNS7_ILi1EEESI_SI_EEESC_SE_Li256ELb0ELb1ELb1ELb0EEENS1_19SingleTileSchedulerILb0ELb1ELb1ELi128EEEEEEEEEvNT_6ParamsE:
	.zero		1576


//--------------------- .nv.constant0._ZN7cutlass13device_kernelIN5flash19enable_sm80_to_sm89INS1_16FlashAttnFwdSm80INS1_25CollectiveMainloopFwdSm80ILi8ELi1ELb0EN4cute5tupleIJNS5_1CILi128EEENS7_ILi64EEENS7_ILi256EEEEEELi256ENS_6half_tEfNS_4arch4Sm80ELb0ELb1ELb1ELb1ELb0ELb0ELb1ELb1EEENS1_21CollectiveEpilogueFwdINS6_IJS8_SA_S9_EEENS6_IJNS7_ILi1EEESI_SI_EEESC_SE_Li256ELb1ELb1ELb1ELb0EEENS1_36VarlenDynamicPersistentTileSchedulerILi128ELi64ELi256ELi256ELb1ELb1ELb0ELb1ELb0ELb1EEEEEEEEEvNT_6ParamsE --------------------------
	.section	.nv.constant0._ZN7cutlass13device_kernelIN5flash19enable_sm80_to_sm89INS1_16FlashAttnFwdSm80INS1_25CollectiveMainloopFwdSm80ILi8ELi1ELb0EN4cute5tupleIJNS5_1CILi128EEENS7_ILi64EEENS7_ILi256EEEEEELi256ENS_6half_tEfNS_4arch4Sm80ELb0ELb1ELb1ELb1ELb0ELb0ELb1ELb1EEENS1_21CollectiveEpilogueFwdINS6_IJS8_SA_S9_EEENS6_IJNS7_ILi1EEESI_SI_EEESC_SE_Li256ELb1ELb1ELb1ELb0EEENS1_36VarlenDynamicPersistentTileSchedulerILi128ELi64ELi256ELi256ELb1ELb1ELb0ELb1ELb0ELb1EEEEEEEEEvNT_6ParamsE,"a",@progbits
	.sectionflags	@""
	.align	4
.nv.constant0._ZN7cutlass13device_kernelIN5flash19enable_sm80_to_sm89INS1_16FlashAttnFwdSm80INS1_25CollectiveMainloopFwdSm80ILi8ELi1ELb0EN4cute5tupleIJNS5_1CILi128EEENS7_ILi64EEENS7_ILi256EEEEEELi256ENS_6half_tEfNS_4arch4Sm80ELb0ELb1ELb1ELb1ELb0ELb0ELb1ELb1EEENS1_21CollectiveEpilogueFwdINS6_IJS8_SA_S9_EEENS6_IJNS7_ILi1EEESI_SI_EEESC_SE_Li256ELb1ELb1ELb1ELb0EEENS1_36VarlenDynamicPersistentTileSchedulerILi128ELi64ELi256ELi256ELb1ELb1ELb0ELb1ELb0ELb1EEEEEEEEEvNT_6ParamsE:
	.zero		1608


//--------------------- .nv.constant0._ZN7cutlass13device_kernelIN5flash19enable_sm80_to_sm89INS1_16FlashAttnFwdSm80INS1_25CollectiveMainloopFwdSm80ILi8ELi1ELb0EN4cute5tupleIJNS5_1CILi128EEENS7_ILi48EEENS7_ILi256EEEEEELi256ENS_6half_tEfNS_4arch4Sm80ELb0ELb1ELb1ELb1ELb0ELb1ELb1ELb1EEENS1_21CollectiveEpilogueFwdINS6_IJS8_SA_S9_EEENS6_IJNS7_ILi1EEESI_SI_EEESC_SE_Li256ELb1ELb1ELb1ELb0EEENS1_36VarlenDynamicPersistentTileSchedulerILi128ELi48ELi256ELi256ELb1ELb1ELb0ELb1ELb0ELb1EEEEEEEEEvNT_6ParamsE --------------------------
	.section	.nv.constant0._ZN7cutlass13device_kernelIN5flash19enable_sm80_to_sm89INS1_16FlashAttnFwdSm80INS1_25CollectiveMainloopFwdSm80ILi8ELi1ELb0EN4cute5tupleIJNS5_1CILi128EEENS7_ILi48EEENS7_ILi256EEEEEELi256ENS_6half_tEfNS_4arch4Sm80ELb0ELb1ELb1ELb1ELb0ELb1ELb1ELb1EEENS1_21CollectiveEpilogueFwdINS6_IJS8_SA_S9_EEENS6_IJNS7_ILi1EEESI_SI_EEESC_SE_Li256ELb1ELb1ELb1ELb0EEENS1_36VarlenDynamicPersistentTileSchedulerILi128ELi48ELi256ELi256ELb1ELb1ELb0ELb1ELb0ELb1EEEEEEEEEvNT_6ParamsE,"a",@progbits
	.sectionflags	@""
	.align	4
.nv.constant0._ZN7cutlass13device_kernelIN5flash19enable_sm80_to_sm89INS1_16FlashAttnFwdSm80INS1_25CollectiveMainloopFwdSm80ILi8ELi1ELb0EN4cute5tupleIJNS5_1CILi128EEENS7_ILi48EEENS7_ILi256EEEEEELi256ENS_6half_tEfNS_4arch4Sm80ELb0ELb1ELb1ELb1ELb0ELb1ELb1ELb1EEENS1_21CollectiveEpilogueFwdINS6_IJS8_SA_S9_EEENS6_IJNS7_ILi1EEESI_SI_EEESC_SE_Li256ELb1ELb1ELb1ELb0EEENS1_36VarlenDynamicPersistentTileSchedulerILi128ELi48ELi256ELi256ELb1ELb1ELb0ELb1ELb0ELb1EEEEEEEEEvNT_6ParamsE:
	.zero		1608


//--------------------- .nv.constant0._ZN7cutlass13device_kernelIN5flash19enable_sm80_to_sm89INS1_16FlashAttnFwdSm80INS1_25CollectiveMainloopFwdSm80ILi8ELi1ELb0EN4cute5tupleIJNS5_1CILi128EEENS7_ILi96EEENS7_ILi256EEEEEELi256ENS_6half_tEfNS_4arch4Sm80ELb1ELb0ELb1ELb0ELb0ELb0ELb1ELb1EEENS1_21CollectiveEpilogueFwdINS6_IJS8_SA_S9_EEENS6_IJNS7_ILi1EEESI_SI_EEESC_SE_Li256ELb0ELb1ELb1ELb0EEENS1_30DynamicPersistentTileSchedulerILi256ELi256ELb1ELb1ELb0EEEEEEEEEvNT_6ParamsE --------------------------
	.section	.nv.constant0._ZN7cutlass13device_kernelIN5flash19enable_sm80_to_sm89INS1_16FlashAttnFwdSm80INS1_25CollectiveMainloopFwdSm80ILi8ELi1ELb0EN4cute5tupleIJNS5_1CILi128EEENS7_ILi96EEENS7_ILi256EEEEEELi256ENS_6half_tEfNS_4arch4Sm80ELb1ELb0ELb1ELb0ELb0ELb0ELb1ELb1EEENS1_21CollectiveEpilogueFwdINS6_IJS8_SA_S9_EEENS6_IJNS7_ILi1EEESI_SI_EEESC_SE_Li256ELb0ELb1ELb1ELb0EEENS1_30DynamicPersistentTileSchedulerILi256ELi256ELb1ELb1ELb0EEEEEEEEEvNT_6ParamsE,"a",@progbits
	.sectionflags	@""
	.align	4
.nv.constant0._ZN7cutlass13device_kernelIN5flash19enable_sm80_to_sm89INS1_16FlashAttnFwdSm80INS1_25CollectiveMainloopFwdSm80ILi8ELi1ELb0EN4cute5tupleIJNS5_1CILi128EEENS7_ILi96EEENS7_ILi256EEEEEELi256ENS_6half_tEfNS_4arch4Sm80ELb1ELb0ELb1ELb0ELb0ELb0ELb1ELb1EEENS1_21CollectiveEpilogueFwdINS6_IJS8_SA_S9_EEENS6_IJNS7_ILi1EEESI_SI_EEESC_SE_Li256ELb0ELb1ELb1ELb0EEENS1_30DynamicPersistentTileSchedulerILi256ELi256ELb1ELb1ELb0EEEEEEEEEvNT_6ParamsE:
	.zero		1592


//--------------------- .nv.constant0._ZN7cutlass13device_kernelIN5flash19enable_sm80_to_sm89INS1_16FlashAttnFwdSm80INS1_25CollectiveMainloopFwdSm80ILi8ELi1ELb0EN4cute5tupleIJNS5_1CILi128EEENS7_ILi64EEENS7_ILi256EEEEEELi256ENS_6half_tEfNS_4arch4Sm80ELb1ELb0ELb1ELb1ELb0ELb0ELb1ELb1EEENS1_21CollectiveEpilogueFwdINS6_IJS8_SA_S9_EEENS6_IJNS7_ILi1EEESI_SI_EEESC_SE_Li256ELb1ELb1ELb1ELb0EEENS1_36VarlenDynamicPersistentTileSchedulerILi128ELi64ELi256ELi256ELb1ELb1ELb0ELb1ELb1ELb1EEEEEEEEEvNT_6ParamsE --------------------------
	.section	.nv.constant0._ZN7cutlass13device_kernelIN5flash19enable_sm80_to_sm89INS1_16FlashAttnFwdSm80INS1_25CollectiveMainloopFwdSm80ILi8ELi1ELb0EN4cute5tupleIJNS5_1CILi128EEENS7_ILi64EEENS7_ILi256EEEEEELi256ENS_6half_tEfNS_4arch4Sm80ELb1ELb0ELb1ELb1ELb0ELb0ELb1ELb1EEENS1_21CollectiveEpilogueFwdINS6_IJS8_SA_S9_EEENS6_IJNS7_ILi1EEESI_SI_EEESC_SE_Li256ELb1ELb1ELb1ELb0EEENS1_36VarlenDynamicPersistentTileSchedulerILi128ELi64ELi256ELi256ELb1ELb1ELb0ELb1ELb1ELb1EEEEEEEEEvNT_6ParamsE,"a",@progbits
	.sectionflags	@""
	.align	4
.nv.constant0._ZN7cutlass13device_kernelIN5flash19enable_sm80_to_sm89INS1_16FlashAttnFwdSm80INS1_25CollectiveMainloopFwdSm80ILi8ELi1ELb0EN4cute5tupleIJNS5_1CILi128EEENS7_ILi64EEENS7_ILi256EEEEEELi256ENS_6half_tEfNS_4arch4Sm80ELb1ELb0ELb1ELb1ELb0ELb0ELb1ELb1EEENS1_21CollectiveEpilogueFwdINS6_IJS8_SA_S9_EEENS6_IJNS7_ILi1EEESI_SI_EEESC_SE_Li256ELb1ELb1ELb1ELb0EEENS1_36VarlenDynamicPersistentTileSchedulerILi128ELi64ELi256ELi256ELb1ELb1ELb0ELb1ELb1ELb1EEEEEEEEEvNT_6ParamsE:
	.zero		1608


//--------------------- .nv.constant0._ZN7cutlass13device_kernelIN5flash19enable_sm80_to_sm89INS1_16FlashAttnFwdSm80INS1_25CollectiveMainloopFwdSm80ILi8ELi1ELb0EN4cute5tupleIJNS5_1CILi128EEENS7_ILi48EEENS7_ILi256EEEEEELi256ENS_6half_tEfNS_4arch4Sm80ELb1ELb0ELb1ELb1ELb0ELb1ELb1ELb1EEENS1_21CollectiveEpilogueFwdINS6_IJS8_SA_S9_EEENS6_IJNS7_ILi1EEESI_SI_EEESC_SE_Li256ELb1ELb1ELb1ELb0EEENS1_36VarlenDynamicPersistentTileSchedulerILi128ELi48ELi256ELi256ELb1ELb1ELb0ELb1ELb1ELb1EEEEEEEEEvNT_6ParamsE --------------------------
	.section	.nv.constant0._ZN7cutlass13device_kernelIN5flash19enable_sm80_to_sm89INS1_16FlashAttnFwdSm80INS1_25CollectiveMainloopFwdSm80ILi8ELi1ELb0EN4cute5tupleIJNS5_1CILi128EEENS7_ILi48EEENS7_ILi256EEEEEELi256ENS_6half_tEfNS_4arch4Sm80ELb1ELb0ELb1ELb1ELb0ELb1ELb1ELb1EEENS1_21CollectiveEpilogueFwdINS6_IJS8_SA_S9_EEENS6_IJNS7_ILi1EEESI_SI_EEESC_SE_Li256ELb1ELb1ELb1ELb0EEENS1_36VarlenDynamicPersistentTileSchedulerILi128ELi48ELi256ELi256ELb1ELb1ELb0ELb1ELb1ELb1EEEEEEEEEvNT_6ParamsE,"a",@progbits
	.sectionflags	@""
	.align	4
.nv.constant0._ZN7cutlass13device_kernelIN5flash19enable_sm80_to_sm89INS1_16FlashAttnFwdSm80INS1_25CollectiveMainloopFwdSm80ILi8ELi1ELb0EN4cute5tupleIJNS5_1CILi128EEENS7_ILi48EEENS7_ILi256EEEEEELi256ENS_6half_tEfNS_4arch4Sm80ELb1ELb0ELb1ELb1ELb0ELb1ELb1ELb1EEENS1_21CollectiveEpilogueFwdINS6_IJS8_SA_S9_EEENS6_IJNS7_ILi1EEESI_SI_EEESC_SE_Li256ELb1ELb1ELb1ELb0EEENS1_36VarlenDynamicPersistentTileSchedulerILi128ELi48ELi256ELi256ELb1ELb1ELb0ELb1ELb1ELb1EEEEEEEEEvNT_6ParamsE:
	.zero		1608


//--------------------- SYMBOLS --------------------------

	.type		.nv.reservedSmem.offset0,@object
	.size		.nv.reservedSmem.offset0,0x4
